//
// Generated by NVIDIA NVVM Compiler
//
// Compiler Build ID: CL-36424714
// Cuda compilation tools, release 13.0, V13.0.88
// Based on NVVM 20.0.0
//

.version 9.0
.target sm_100
.address_size 64

	// .globl	_Z9RF_kernelPfiiiiiS_

.visible .entry _Z9RF_kernelPfiiiiiS_(
	.param .u64 .ptr .align 1 _Z9RF_kernelPfiiiiiS__param_0,
	.param .u32 _Z9RF_kernelPfiiiiiS__param_1,
	.param .u32 _Z9RF_kernelPfiiiiiS__param_2,
	.param .u32 _Z9RF_kernelPfiiiiiS__param_3,
	.param .u32 _Z9RF_kernelPfiiiiiS__param_4,
	.param .u32 _Z9RF_kernelPfiiiiiS__param_5,
	.param .u64 .ptr .align 1 _Z9RF_kernelPfiiiiiS__param_6
)
{
	.reg .pred 	%p<320>;
	.reg .b32 	%r<609>;
	.reg .b32 	%f<255>;
	.reg .b64 	%rd<9>;

	ld.param.u32 	%r6, [_Z9RF_kernelPfiiiiiS__param_1];
	ld.param.u32 	%r2, [_Z9RF_kernelPfiiiiiS__param_2];
	ld.param.u32 	%r3, [_Z9RF_kernelPfiiiiiS__param_3];
	ld.param.u32 	%r4, [_Z9RF_kernelPfiiiiiS__param_4];
	ld.param.u32 	%r5, [_Z9RF_kernelPfiiiiiS__param_5];
	ld.param.u64 	%rd2, [_Z9RF_kernelPfiiiiiS__param_6];
	mov.u32 	%r7, %ctaid.x;
	mov.u32 	%r8, %ntid.x;
	mov.u32 	%r9, %tid.x;
	mad.lo.s32 	%r1, %r7, %r8, %r9;
	setp.ge.s32 	%p1, %r1, %r6;
	@%p1 bra 	$L__BB0_2;
	ld.param.u64 	%rd8, [_Z9RF_kernelPfiiiiiS__param_0];
	cvta.to.global.u64 	%rd3, %rd8;
	cvta.to.global.u64 	%rd4, %rd2;
	mul.wide.s32 	%rd5, %r1, 4;
	add.s64 	%rd6, %rd3, %rd5;
	ld.global.f32 	%f1, [%rd6];
	add.s32 	%r10, %r2, 1;
	cvt.rn.f32.s32 	%f2, %r10;
	setp.leu.f32 	%p2, %f1, %f2;
	add.s32 	%r11, %r2, 2;
	cvt.rn.f32.s32 	%f3, %r11;
	setp.gt.f32 	%p3, %f1, %f3;
	selp.b32 	%r12, 3, 2, %p3;
	selp.b32 	%r13, 0, %r12, %p2;
	cvt.rn.f32.s32 	%f4, %r2;
	setp.gt.f32 	%p4, %f1, %f4;
	and.pred  	%p5, %p2, %p4;
	selp.u32 	%r14, 1, 0, %p5;
	add.s32 	%r15, %r13, %r14;
	add.s32 	%r16, %r2, 5;
	cvt.rn.f32.s32 	%f5, %r16;
	setp.leu.f32 	%p6, %f1, %f5;
	add.s32 	%r17, %r2, 6;
	cvt.rn.f32.s32 	%f6, %r17;
	setp.gt.f32 	%p7, %f1, %f6;
	selp.b32 	%r18, 3, 2, %p7;
	selp.b32 	%r19, 0, %r18, %p6;
	add.s32 	%r20, %r2, 4;
	cvt.rn.f32.s32 	%f7, %r20;
	setp.gt.f32 	%p8, %f1, %f7;
	add.s32 	%r21, %r2, 9;
	cvt.rn.f32.s32 	%f8, %r21;
	setp.leu.f32 	%p9, %f1, %f8;
	add.s32 	%r22, %r2, 10;
	cvt.rn.f32.s32 	%f9, %r22;
	setp.gt.f32 	%p10, %f1, %f9;
	selp.b32 	%r23, 3, 2, %p10;
	selp.b32 	%r24, 0, %r23, %p9;
	add.s32 	%r25, %r2, 8;
	cvt.rn.f32.s32 	%f10, %r25;
	setp.gt.f32 	%p11, %f1, %f10;
	and.pred  	%p12, %p9, %p11;
	selp.u32 	%r26, 1, 0, %p12;
	add.s32 	%r27, %r24, %r26;
	add.s32 	%r28, %r2, 13;
	cvt.rn.f32.s32 	%f11, %r28;
	setp.leu.f32 	%p13, %f1, %f11;
	add.s32 	%r29, %r2, 14;
	cvt.rn.f32.s32 	%f12, %r29;
	setp.gt.f32 	%p14, %f1, %f12;
	add.s32 	%r30, %r2, 12;
	cvt.rn.f32.s32 	%f13, %r30;
	setp.gt.f32 	%p15, %f1, %f13;
	and.pred  	%p16, %p13, %p15;
	selp.u32 	%r31, 1, 0, %p16;
	add.s32 	%r32, %r2, 17;
	cvt.rn.f32.s32 	%f14, %r32;
	setp.leu.f32 	%p17, %f1, %f14;
	add.s32 	%r33, %r2, 18;
	cvt.rn.f32.s32 	%f15, %r33;
	setp.gt.f32 	%p18, %f1, %f15;
	selp.b32 	%r34, 3, 2, %p18;
	selp.b32 	%r35, 0, %r34, %p17;
	add.s32 	%r36, %r2, 16;
	cvt.rn.f32.s32 	%f16, %r36;
	setp.gt.f32 	%p19, %f1, %f16;
	and.pred  	%p20, %p17, %p19;
	selp.u32 	%r37, 1, 0, %p20;
	add.s32 	%r38, %r35, %r37;
	add.s32 	%r39, %r2, 21;
	cvt.rn.f32.s32 	%f17, %r39;
	setp.leu.f32 	%p21, %f1, %f17;
	add.s32 	%r40, %r2, 22;
	cvt.rn.f32.s32 	%f18, %r40;
	setp.gt.f32 	%p22, %f1, %f18;
	add.s32 	%r41, %r2, 20;
	cvt.rn.f32.s32 	%f19, %r41;
	setp.gt.f32 	%p23, %f1, %f19;
	and.pred  	%p24, %p21, %p23;
	selp.u32 	%r42, 1, 0, %p24;
	add.s32 	%r43, %r2, 25;
	cvt.rn.f32.s32 	%f20, %r43;
	setp.leu.f32 	%p25, %f1, %f20;
	add.s32 	%r44, %r2, 26;
	cvt.rn.f32.s32 	%f21, %r44;
	setp.gt.f32 	%p26, %f1, %f21;
	selp.b32 	%r45, 3, 2, %p26;
	selp.b32 	%r46, 0, %r45, %p25;
	add.s32 	%r47, %r2, 24;
	cvt.rn.f32.s32 	%f22, %r47;
	setp.gt.f32 	%p27, %f1, %f22;
	and.pred  	%p28, %p25, %p27;
	selp.u32 	%r48, 1, 0, %p28;
	add.s32 	%r49, %r46, %r48;
	add.s32 	%r50, %r2, 29;
	cvt.rn.f32.s32 	%f23, %r50;
	setp.leu.f32 	%p29, %f1, %f23;
	add.s32 	%r51, %r2, 30;
	cvt.rn.f32.s32 	%f24, %r51;
	setp.gt.f32 	%p30, %f1, %f24;
	add.s32 	%r52, %r2, 28;
	cvt.rn.f32.s32 	%f25, %r52;
	setp.gt.f32 	%p31, %f1, %f25;
	and.pred  	%p32, %p29, %p31;
	selp.u32 	%r53, 1, 0, %p32;
	add.s32 	%r54, %r2, 33;
	cvt.rn.f32.s32 	%f26, %r54;
	setp.leu.f32 	%p33, %f1, %f26;
	add.s32 	%r55, %r2, 34;
	cvt.rn.f32.s32 	%f27, %r55;
	setp.gt.f32 	%p34, %f1, %f27;
	selp.b32 	%r56, 3, 2, %p34;
	selp.b32 	%r57, 0, %r56, %p33;
	add.s32 	%r58, %r2, 32;
	cvt.rn.f32.s32 	%f28, %r58;
	setp.gt.f32 	%p35, %f1, %f28;
	and.pred  	%p36, %p33, %p35;
	selp.u32 	%r59, 1, 0, %p36;
	add.s32 	%r60, %r57, %r59;
	add.s32 	%r61, %r2, 37;
	cvt.rn.f32.s32 	%f29, %r61;
	setp.leu.f32 	%p37, %f1, %f29;
	add.s32 	%r62, %r2, 38;
	cvt.rn.f32.s32 	%f30, %r62;
	setp.gt.f32 	%p38, %f1, %f30;
	add.s32 	%r63, %r2, 36;
	cvt.rn.f32.s32 	%f31, %r63;
	setp.gt.f32 	%p39, %f1, %f31;
	and.pred  	%p40, %p37, %p39;
	selp.u32 	%r64, 1, 0, %p40;
	add.s32 	%r65, %r2, 41;
	cvt.rn.f32.s32 	%f32, %r65;
	setp.leu.f32 	%p41, %f1, %f32;
	add.s32 	%r66, %r2, 42;
	cvt.rn.f32.s32 	%f33, %r66;
	setp.gt.f32 	%p42, %f1, %f33;
	selp.b32 	%r67, 3, 2, %p42;
	selp.b32 	%r68, 0, %r67, %p41;
	add.s32 	%r69, %r2, 40;
	cvt.rn.f32.s32 	%f34, %r69;
	setp.gt.f32 	%p43, %f1, %f34;
	and.pred  	%p44, %p41, %p43;
	selp.u32 	%r70, 1, 0, %p44;
	add.s32 	%r71, %r68, %r70;
	add.s32 	%r72, %r2, 45;
	cvt.rn.f32.s32 	%f35, %r72;
	setp.leu.f32 	%p45, %f1, %f35;
	add.s32 	%r73, %r2, 46;
	cvt.rn.f32.s32 	%f36, %r73;
	setp.gt.f32 	%p46, %f1, %f36;
	add.s32 	%r74, %r2, 44;
	cvt.rn.f32.s32 	%f37, %r74;
	setp.gt.f32 	%p47, %f1, %f37;
	and.pred  	%p48, %p45, %p47;
	selp.u32 	%r75, 1, 0, %p48;
	add.s32 	%r76, %r2, 49;
	cvt.rn.f32.s32 	%f38, %r76;
	setp.leu.f32 	%p49, %f1, %f38;
	add.s32 	%r77, %r2, 50;
	cvt.rn.f32.s32 	%f39, %r77;
	setp.gt.f32 	%p50, %f1, %f39;
	selp.b32 	%r78, 3, 2, %p50;
	selp.b32 	%r79, 0, %r78, %p49;
	add.s32 	%r80, %r2, 48;
	cvt.rn.f32.s32 	%f40, %r80;
	setp.gt.f32 	%p51, %f1, %f40;
	and.pred  	%p52, %p49, %p51;
	selp.u32 	%r81, 1, 0, %p52;
	add.s32 	%r82, %r79, %r81;
	add.s32 	%r83, %r2, 53;
	cvt.rn.f32.s32 	%f41, %r83;
	setp.leu.f32 	%p53, %f1, %f41;
	add.s32 	%r84, %r2, 54;
	cvt.rn.f32.s32 	%f42, %r84;
	setp.gt.f32 	%p54, %f1, %f42;
	add.s32 	%r85, %r2, 52;
	cvt.rn.f32.s32 	%f43, %r85;
	setp.gt.f32 	%p55, %f1, %f43;
	and.pred  	%p56, %p53, %p55;
	selp.u32 	%r86, 1, 0, %p56;
	add.s32 	%r87, %r2, 57;
	cvt.rn.f32.s32 	%f44, %r87;
	setp.leu.f32 	%p57, %f1, %f44;
	add.s32 	%r88, %r2, 58;
	cvt.rn.f32.s32 	%f45, %r88;
	setp.gt.f32 	%p58, %f1, %f45;
	selp.b32 	%r89, 3, 2, %p58;
	selp.b32 	%r90, 0, %r89, %p57;
	add.s32 	%r91, %r2, 56;
	cvt.rn.f32.s32 	%f46, %r91;
	setp.gt.f32 	%p59, %f1, %f46;
	and.pred  	%p60, %p57, %p59;
	selp.u32 	%r92, 1, 0, %p60;
	add.s32 	%r93, %r90, %r92;
	add.s32 	%r94, %r2, 61;
	cvt.rn.f32.s32 	%f47, %r94;
	setp.leu.f32 	%p61, %f1, %f47;
	add.s32 	%r95, %r2, 62;
	cvt.rn.f32.s32 	%f48, %r95;
	setp.gt.f32 	%p62, %f1, %f48;
	add.s32 	%r96, %r2, 60;
	cvt.rn.f32.s32 	%f49, %r96;
	setp.gt.f32 	%p63, %f1, %f49;
	and.pred  	%p64, %p61, %p63;
	selp.u32 	%r97, 1, 0, %p64;
	add.s32 	%r98, %r2, 3;
	cvt.rn.f32.s32 	%f50, %r98;
	setp.leu.f32 	%p65, %f1, %f50;
	selp.b32 	%r99, 5, 4, %p8;
	selp.b32 	%r100, %r99, 4, %p6;
	add.s32 	%r101, %r100, %r19;
	selp.b32 	%r102, %r15, %r101, %p65;
	add.s32 	%r103, %r2, 11;
	cvt.rn.f32.s32 	%f51, %r103;
	setp.leu.f32 	%p66, %f1, %f51;
	selp.b32 	%r104, 7, 6, %p14;
	selp.b32 	%r105, 4, %r104, %p13;
	add.s32 	%r106, %r105, %r31;
	selp.b32 	%r107, %r27, %r106, %p66;
	add.s32 	%r108, %r2, 19;
	cvt.rn.f32.s32 	%f52, %r108;
	setp.leu.f32 	%p67, %f1, %f52;
	selp.b32 	%r109, 7, 6, %p22;
	selp.b32 	%r110, 4, %r109, %p21;
	add.s32 	%r111, %r110, %r42;
	selp.b32 	%r112, %r38, %r111, %p67;
	add.s32 	%r113, %r2, 27;
	cvt.rn.f32.s32 	%f53, %r113;
	setp.leu.f32 	%p68, %f1, %f53;
	selp.b32 	%r114, 7, 6, %p30;
	selp.b32 	%r115, 4, %r114, %p29;
	add.s32 	%r116, %r115, %r53;
	selp.b32 	%r117, %r49, %r116, %p68;
	add.s32 	%r118, %r2, 35;
	cvt.rn.f32.s32 	%f54, %r118;
	setp.leu.f32 	%p69, %f1, %f54;
	selp.b32 	%r119, 7, 6, %p38;
	selp.b32 	%r120, 4, %r119, %p37;
	add.s32 	%r121, %r120, %r64;
	selp.b32 	%r122, %r60, %r121, %p69;
	add.s32 	%r123, %r2, 43;
	cvt.rn.f32.s32 	%f55, %r123;
	setp.leu.f32 	%p70, %f1, %f55;
	selp.b32 	%r124, 7, 6, %p46;
	selp.b32 	%r125, 4, %r124, %p45;
	add.s32 	%r126, %r125, %r75;
	selp.b32 	%r127, %r71, %r126, %p70;
	add.s32 	%r128, %r2, 51;
	cvt.rn.f32.s32 	%f56, %r128;
	setp.leu.f32 	%p71, %f1, %f56;
	selp.b32 	%r129, 7, 6, %p54;
	selp.b32 	%r130, 4, %r129, %p53;
	add.s32 	%r131, %r130, %r86;
	selp.b32 	%r132, %r82, %r131, %p71;
	add.s32 	%r133, %r2, 59;
	cvt.rn.f32.s32 	%f57, %r133;
	setp.leu.f32 	%p72, %f1, %f57;
	selp.b32 	%r134, 7, 6, %p62;
	selp.b32 	%r135, 4, %r134, %p61;
	add.s32 	%r136, %r135, %r97;
	selp.b32 	%r137, %r93, %r136, %p72;
	add.s32 	%r138, %r2, 7;
	cvt.rn.f32.s32 	%f58, %r138;
	setp.leu.f32 	%p73, %f1, %f58;
	add.s32 	%r139, %r107, 8;
	selp.b32 	%r140, %r102, %r139, %p73;
	add.s32 	%r141, %r2, 23;
	cvt.rn.f32.s32 	%f59, %r141;
	setp.leu.f32 	%p74, %f1, %f59;
	add.s32 	%r142, %r117, 8;
	selp.b32 	%r143, %r112, %r142, %p74;
	add.s32 	%r144, %r2, 39;
	cvt.rn.f32.s32 	%f60, %r144;
	setp.leu.f32 	%p75, %f1, %f60;
	add.s32 	%r145, %r127, 8;
	selp.b32 	%r146, %r122, %r145, %p75;
	add.s32 	%r147, %r2, 55;
	cvt.rn.f32.s32 	%f61, %r147;
	setp.leu.f32 	%p76, %f1, %f61;
	add.s32 	%r148, %r137, 8;
	selp.b32 	%r149, %r132, %r148, %p76;
	add.s32 	%r150, %r2, 15;
	cvt.rn.f32.s32 	%f62, %r150;
	setp.leu.f32 	%p77, %f1, %f62;
	add.s32 	%r151, %r143, 16;
	selp.b32 	%r152, %r140, %r151, %p77;
	add.s32 	%r153, %r2, 47;
	cvt.rn.f32.s32 	%f63, %r153;
	setp.leu.f32 	%p78, %f1, %f63;
	add.s32 	%r154, %r149, 16;
	selp.b32 	%r155, %r146, %r154, %p78;
	add.s32 	%r156, %r2, 31;
	cvt.rn.f32.s32 	%f64, %r156;
	setp.leu.f32 	%p79, %f1, %f64;
	add.s32 	%r157, %r155, 32;
	selp.b32 	%r158, %r152, %r157, %p79;
	add.s32 	%r159, %r3, 1;
	cvt.rn.f32.s32 	%f65, %r159;
	setp.leu.f32 	%p80, %f1, %f65;
	add.s32 	%r160, %r3, 2;
	cvt.rn.f32.s32 	%f66, %r160;
	setp.gt.f32 	%p81, %f1, %f66;
	selp.b32 	%r161, 3, 2, %p81;
	selp.b32 	%r162, 0, %r161, %p80;
	cvt.rn.f32.s32 	%f67, %r3;
	setp.gt.f32 	%p82, %f1, %f67;
	and.pred  	%p83, %p80, %p82;
	selp.u32 	%r163, 1, 0, %p83;
	add.s32 	%r164, %r162, %r163;
	add.s32 	%r165, %r3, 5;
	cvt.rn.f32.s32 	%f68, %r165;
	setp.leu.f32 	%p84, %f1, %f68;
	add.s32 	%r166, %r3, 6;
	cvt.rn.f32.s32 	%f69, %r166;
	setp.gt.f32 	%p85, %f1, %f69;
	add.s32 	%r167, %r3, 4;
	cvt.rn.f32.s32 	%f70, %r167;
	setp.gt.f32 	%p86, %f1, %f70;
	and.pred  	%p87, %p84, %p86;
	selp.u32 	%r168, 1, 0, %p87;
	add.s32 	%r169, %r3, 9;
	cvt.rn.f32.s32 	%f71, %r169;
	setp.leu.f32 	%p88, %f1, %f71;
	add.s32 	%r170, %r3, 10;
	cvt.rn.f32.s32 	%f72, %r170;
	setp.gt.f32 	%p89, %f1, %f72;
	selp.b32 	%r171, 3, 2, %p89;
	selp.b32 	%r172, 0, %r171, %p88;
	add.s32 	%r173, %r3, 8;
	cvt.rn.f32.s32 	%f73, %r173;
	setp.gt.f32 	%p90, %f1, %f73;
	and.pred  	%p91, %p88, %p90;
	selp.u32 	%r174, 1, 0, %p91;
	add.s32 	%r175, %r172, %r174;
	add.s32 	%r176, %r3, 13;
	cvt.rn.f32.s32 	%f74, %r176;
	setp.leu.f32 	%p92, %f1, %f74;
	add.s32 	%r177, %r3, 14;
	cvt.rn.f32.s32 	%f75, %r177;
	setp.gt.f32 	%p93, %f1, %f75;
	add.s32 	%r178, %r3, 12;
	cvt.rn.f32.s32 	%f76, %r178;
	setp.gt.f32 	%p94, %f1, %f76;
	and.pred  	%p95, %p92, %p94;
	selp.u32 	%r179, 1, 0, %p95;
	add.s32 	%r180, %r3, 17;
	cvt.rn.f32.s32 	%f77, %r180;
	setp.leu.f32 	%p96, %f1, %f77;
	add.s32 	%r181, %r3, 18;
	cvt.rn.f32.s32 	%f78, %r181;
	setp.gt.f32 	%p97, %f1, %f78;
	selp.b32 	%r182, 3, 2, %p97;
	selp.b32 	%r183, 0, %r182, %p96;
	add.s32 	%r184, %r3, 16;
	cvt.rn.f32.s32 	%f79, %r184;
	setp.gt.f32 	%p98, %f1, %f79;
	and.pred  	%p99, %p96, %p98;
	selp.u32 	%r185, 1, 0, %p99;
	add.s32 	%r186, %r183, %r185;
	add.s32 	%r187, %r3, 21;
	cvt.rn.f32.s32 	%f80, %r187;
	setp.leu.f32 	%p100, %f1, %f80;
	add.s32 	%r188, %r3, 22;
	cvt.rn.f32.s32 	%f81, %r188;
	setp.gt.f32 	%p101, %f1, %f81;
	add.s32 	%r189, %r3, 20;
	cvt.rn.f32.s32 	%f82, %r189;
	setp.gt.f32 	%p102, %f1, %f82;
	and.pred  	%p103, %p100, %p102;
	selp.u32 	%r190, 1, 0, %p103;
	add.s32 	%r191, %r3, 25;
	cvt.rn.f32.s32 	%f83, %r191;
	setp.leu.f32 	%p104, %f1, %f83;
	add.s32 	%r192, %r3, 26;
	cvt.rn.f32.s32 	%f84, %r192;
	setp.gt.f32 	%p105, %f1, %f84;
	selp.b32 	%r193, 3, 2, %p105;
	selp.b32 	%r194, 0, %r193, %p104;
	add.s32 	%r195, %r3, 24;
	cvt.rn.f32.s32 	%f85, %r195;
	setp.gt.f32 	%p106, %f1, %f85;
	and.pred  	%p107, %p104, %p106;
	selp.u32 	%r196, 1, 0, %p107;
	add.s32 	%r197, %r194, %r196;
	add.s32 	%r198, %r3, 29;
	cvt.rn.f32.s32 	%f86, %r198;
	setp.leu.f32 	%p108, %f1, %f86;
	add.s32 	%r199, %r3, 30;
	cvt.rn.f32.s32 	%f87, %r199;
	setp.gt.f32 	%p109, %f1, %f87;
	add.s32 	%r200, %r3, 28;
	cvt.rn.f32.s32 	%f88, %r200;
	setp.gt.f32 	%p110, %f1, %f88;
	and.pred  	%p111, %p108, %p110;
	selp.u32 	%r201, 1, 0, %p111;
	add.s32 	%r202, %r3, 33;
	cvt.rn.f32.s32 	%f89, %r202;
	setp.leu.f32 	%p112, %f1, %f89;
	add.s32 	%r203, %r3, 34;
	cvt.rn.f32.s32 	%f90, %r203;
	setp.gt.f32 	%p113, %f1, %f90;
	selp.b32 	%r204, 3, 2, %p113;
	selp.b32 	%r205, 0, %r204, %p112;
	add.s32 	%r206, %r3, 32;
	cvt.rn.f32.s32 	%f91, %r206;
	setp.gt.f32 	%p114, %f1, %f91;
	and.pred  	%p115, %p112, %p114;
	selp.u32 	%r207, 1, 0, %p115;
	add.s32 	%r208, %r205, %r207;
	add.s32 	%r209, %r3, 37;
	cvt.rn.f32.s32 	%f92, %r209;
	setp.leu.f32 	%p116, %f1, %f92;
	add.s32 	%r210, %r3, 38;
	cvt.rn.f32.s32 	%f93, %r210;
	setp.gt.f32 	%p117, %f1, %f93;
	add.s32 	%r211, %r3, 36;
	cvt.rn.f32.s32 	%f94, %r211;
	setp.gt.f32 	%p118, %f1, %f94;
	and.pred  	%p119, %p116, %p118;
	selp.u32 	%r212, 1, 0, %p119;
	add.s32 	%r213, %r3, 41;
	cvt.rn.f32.s32 	%f95, %r213;
	setp.leu.f32 	%p120, %f1, %f95;
	add.s32 	%r214, %r3, 42;
	cvt.rn.f32.s32 	%f96, %r214;
	setp.gt.f32 	%p121, %f1, %f96;
	selp.b32 	%r215, 3, 2, %p121;
	selp.b32 	%r216, 0, %r215, %p120;
	add.s32 	%r217, %r3, 40;
	cvt.rn.f32.s32 	%f97, %r217;
	setp.gt.f32 	%p122, %f1, %f97;
	and.pred  	%p123, %p120, %p122;
	selp.u32 	%r218, 1, 0, %p123;
	add.s32 	%r219, %r216, %r218;
	add.s32 	%r220, %r3, 45;
	cvt.rn.f32.s32 	%f98, %r220;
	setp.leu.f32 	%p124, %f1, %f98;
	add.s32 	%r221, %r3, 46;
	cvt.rn.f32.s32 	%f99, %r221;
	setp.gt.f32 	%p125, %f1, %f99;
	add.s32 	%r222, %r3, 44;
	cvt.rn.f32.s32 	%f100, %r222;
	setp.gt.f32 	%p126, %f1, %f100;
	and.pred  	%p127, %p124, %p126;
	selp.u32 	%r223, 1, 0, %p127;
	add.s32 	%r224, %r3, 49;
	cvt.rn.f32.s32 	%f101, %r224;
	setp.leu.f32 	%p128, %f1, %f101;
	add.s32 	%r225, %r3, 50;
	cvt.rn.f32.s32 	%f102, %r225;
	setp.gt.f32 	%p129, %f1, %f102;
	selp.b32 	%r226, 3, 2, %p129;
	selp.b32 	%r227, 0, %r226, %p128;
	add.s32 	%r228, %r3, 48;
	cvt.rn.f32.s32 	%f103, %r228;
	setp.gt.f32 	%p130, %f1, %f103;
	and.pred  	%p131, %p128, %p130;
	selp.u32 	%r229, 1, 0, %p131;
	add.s32 	%r230, %r227, %r229;
	add.s32 	%r231, %r3, 53;
	cvt.rn.f32.s32 	%f104, %r231;
	setp.leu.f32 	%p132, %f1, %f104;
	add.s32 	%r232, %r3, 54;
	cvt.rn.f32.s32 	%f105, %r232;
	setp.gt.f32 	%p133, %f1, %f105;
	add.s32 	%r233, %r3, 52;
	cvt.rn.f32.s32 	%f106, %r233;
	setp.gt.f32 	%p134, %f1, %f106;
	and.pred  	%p135, %p132, %p134;
	selp.u32 	%r234, 1, 0, %p135;
	add.s32 	%r235, %r3, 57;
	cvt.rn.f32.s32 	%f107, %r235;
	setp.leu.f32 	%p136, %f1, %f107;
	add.s32 	%r236, %r3, 58;
	cvt.rn.f32.s32 	%f108, %r236;
	setp.gt.f32 	%p137, %f1, %f108;
	selp.b32 	%r237, 3, 2, %p137;
	selp.b32 	%r238, 0, %r237, %p136;
	add.s32 	%r239, %r3, 56;
	cvt.rn.f32.s32 	%f109, %r239;
	setp.gt.f32 	%p138, %f1, %f109;
	and.pred  	%p139, %p136, %p138;
	selp.u32 	%r240, 1, 0, %p139;
	add.s32 	%r241, %r238, %r240;
	add.s32 	%r242, %r3, 61;
	cvt.rn.f32.s32 	%f110, %r242;
	setp.leu.f32 	%p140, %f1, %f110;
	add.s32 	%r243, %r3, 62;
	cvt.rn.f32.s32 	%f111, %r243;
	setp.gt.f32 	%p141, %f1, %f111;
	add.s32 	%r244, %r3, 60;
	cvt.rn.f32.s32 	%f112, %r244;
	setp.gt.f32 	%p142, %f1, %f112;
	and.pred  	%p143, %p140, %p142;
	selp.u32 	%r245, 1, 0, %p143;
	add.s32 	%r246, %r3, 3;
	cvt.rn.f32.s32 	%f113, %r246;
	setp.leu.f32 	%p144, %f1, %f113;
	selp.b32 	%r247, 7, 6, %p85;
	selp.b32 	%r248, 4, %r247, %p84;
	add.s32 	%r249, %r248, %r168;
	selp.b32 	%r250, %r164, %r249, %p144;
	add.s32 	%r251, %r3, 11;
	cvt.rn.f32.s32 	%f114, %r251;
	setp.leu.f32 	%p145, %f1, %f114;
	selp.b32 	%r252, 7, 6, %p93;
	selp.b32 	%r253, 4, %r252, %p92;
	add.s32 	%r254, %r253, %r179;
	selp.b32 	%r255, %r175, %r254, %p145;
	add.s32 	%r256, %r3, 19;
	cvt.rn.f32.s32 	%f115, %r256;
	setp.leu.f32 	%p146, %f1, %f115;
	selp.b32 	%r257, 7, 6, %p101;
	selp.b32 	%r258, 4, %r257, %p100;
	add.s32 	%r259, %r258, %r190;
	selp.b32 	%r260, %r186, %r259, %p146;
	add.s32 	%r261, %r3, 27;
	cvt.rn.f32.s32 	%f116, %r261;
	setp.leu.f32 	%p147, %f1, %f116;
	selp.b32 	%r262, 7, 6, %p109;
	selp.b32 	%r263, 4, %r262, %p108;
	add.s32 	%r264, %r263, %r201;
	selp.b32 	%r265, %r197, %r264, %p147;
	add.s32 	%r266, %r3, 35;
	cvt.rn.f32.s32 	%f117, %r266;
	setp.leu.f32 	%p148, %f1, %f117;
	selp.b32 	%r267, 7, 6, %p117;
	selp.b32 	%r268, 4, %r267, %p116;
	add.s32 	%r269, %r268, %r212;
	selp.b32 	%r270, %r208, %r269, %p148;
	add.s32 	%r271, %r3, 43;
	cvt.rn.f32.s32 	%f118, %r271;
	setp.leu.f32 	%p149, %f1, %f118;
	selp.b32 	%r272, 7, 6, %p125;
	selp.b32 	%r273, 4, %r272, %p124;
	add.s32 	%r274, %r273, %r223;
	selp.b32 	%r275, %r219, %r274, %p149;
	add.s32 	%r276, %r3, 51;
	cvt.rn.f32.s32 	%f119, %r276;
	setp.leu.f32 	%p150, %f1, %f119;
	selp.b32 	%r277, 7, 6, %p133;
	selp.b32 	%r278, 4, %r277, %p132;
	add.s32 	%r279, %r278, %r234;
	selp.b32 	%r280, %r230, %r279, %p150;
	add.s32 	%r281, %r3, 59;
	cvt.rn.f32.s32 	%f120, %r281;
	setp.leu.f32 	%p151, %f1, %f120;
	selp.b32 	%r282, 7, 6, %p141;
	selp.b32 	%r283, 4, %r282, %p140;
	add.s32 	%r284, %r283, %r245;
	selp.b32 	%r285, %r241, %r284, %p151;
	add.s32 	%r286, %r3, 7;
	cvt.rn.f32.s32 	%f121, %r286;
	setp.leu.f32 	%p152, %f1, %f121;
	add.s32 	%r287, %r255, 8;
	selp.b32 	%r288, %r250, %r287, %p152;
	add.s32 	%r289, %r3, 23;
	cvt.rn.f32.s32 	%f122, %r289;
	setp.leu.f32 	%p153, %f1, %f122;
	add.s32 	%r290, %r265, 8;
	selp.b32 	%r291, %r260, %r290, %p153;
	add.s32 	%r292, %r3, 39;
	cvt.rn.f32.s32 	%f123, %r292;
	setp.leu.f32 	%p154, %f1, %f123;
	add.s32 	%r293, %r275, 8;
	selp.b32 	%r294, %r270, %r293, %p154;
	add.s32 	%r295, %r3, 55;
	cvt.rn.f32.s32 	%f124, %r295;
	setp.leu.f32 	%p155, %f1, %f124;
	add.s32 	%r296, %r285, 8;
	selp.b32 	%r297, %r280, %r296, %p155;
	add.s32 	%r298, %r3, 15;
	cvt.rn.f32.s32 	%f125, %r298;
	setp.leu.f32 	%p156, %f1, %f125;
	add.s32 	%r299, %r291, 16;
	selp.b32 	%r300, %r288, %r299, %p156;
	add.s32 	%r301, %r3, 47;
	cvt.rn.f32.s32 	%f126, %r301;
	setp.leu.f32 	%p157, %f1, %f126;
	add.s32 	%r302, %r297, 16;
	selp.b32 	%r303, %r294, %r302, %p157;
	add.s32 	%r304, %r3, 31;
	cvt.rn.f32.s32 	%f127, %r304;
	setp.leu.f32 	%p158, %f1, %f127;
	add.s32 	%r305, %r303, 32;
	selp.b32 	%r306, %r300, %r305, %p158;
	add.s32 	%r307, %r4, 1;
	cvt.rn.f32.s32 	%f128, %r307;
	setp.leu.f32 	%p159, %f1, %f128;
	add.s32 	%r308, %r4, 2;
	cvt.rn.f32.s32 	%f129, %r308;
	setp.gt.f32 	%p160, %f1, %f129;
	selp.b32 	%r309, 3, 2, %p160;
	selp.b32 	%r310, 0, %r309, %p159;
	cvt.rn.f32.s32 	%f130, %r4;
	setp.gt.f32 	%p161, %f1, %f130;
	and.pred  	%p162, %p159, %p161;
	selp.u32 	%r311, 1, 0, %p162;
	add.s32 	%r312, %r310, %r311;
	add.s32 	%r313, %r4, 5;
	cvt.rn.f32.s32 	%f131, %r313;
	setp.leu.f32 	%p163, %f1, %f131;
	add.s32 	%r314, %r4, 6;
	cvt.rn.f32.s32 	%f132, %r314;
	setp.gt.f32 	%p164, %f1, %f132;
	add.s32 	%r315, %r4, 4;
	cvt.rn.f32.s32 	%f133, %r315;
	setp.gt.f32 	%p165, %f1, %f133;
	and.pred  	%p166, %p163, %p165;
	selp.u32 	%r316, 1, 0, %p166;
	add.s32 	%r317, %r4, 9;
	cvt.rn.f32.s32 	%f134, %r317;
	setp.leu.f32 	%p167, %f1, %f134;
	add.s32 	%r318, %r4, 10;
	cvt.rn.f32.s32 	%f135, %r318;
	setp.gt.f32 	%p168, %f1, %f135;
	selp.b32 	%r319, 3, 2, %p168;
	selp.b32 	%r320, 0, %r319, %p167;
	add.s32 	%r321, %r4, 8;
	cvt.rn.f32.s32 	%f136, %r321;
	setp.gt.f32 	%p169, %f1, %f136;
	and.pred  	%p170, %p167, %p169;
	selp.u32 	%r322, 1, 0, %p170;
	add.s32 	%r323, %r320, %r322;
	add.s32 	%r324, %r4, 13;
	cvt.rn.f32.s32 	%f137, %r324;
	setp.leu.f32 	%p171, %f1, %f137;
	add.s32 	%r325, %r4, 14;
	cvt.rn.f32.s32 	%f138, %r325;
	setp.gt.f32 	%p172, %f1, %f138;
	add.s32 	%r326, %r4, 12;
	cvt.rn.f32.s32 	%f139, %r326;
	setp.gt.f32 	%p173, %f1, %f139;
	and.pred  	%p174, %p171, %p173;
	selp.u32 	%r327, 1, 0, %p174;
	add.s32 	%r328, %r4, 17;
	cvt.rn.f32.s32 	%f140, %r328;
	setp.leu.f32 	%p175, %f1, %f140;
	add.s32 	%r329, %r4, 18;
	cvt.rn.f32.s32 	%f141, %r329;
	setp.gt.f32 	%p176, %f1, %f141;
	selp.b32 	%r330, 3, 2, %p176;
	selp.b32 	%r331, 0, %r330, %p175;
	add.s32 	%r332, %r4, 16;
	cvt.rn.f32.s32 	%f142, %r332;
	setp.gt.f32 	%p177, %f1, %f142;
	and.pred  	%p178, %p175, %p177;
	selp.u32 	%r333, 1, 0, %p178;
	add.s32 	%r334, %r331, %r333;
	add.s32 	%r335, %r4, 21;
	cvt.rn.f32.s32 	%f143, %r335;
	setp.leu.f32 	%p179, %f1, %f143;
	add.s32 	%r336, %r4, 22;
	cvt.rn.f32.s32 	%f144, %r336;
	setp.gt.f32 	%p180, %f1, %f144;
	add.s32 	%r337, %r4, 20;
	cvt.rn.f32.s32 	%f145, %r337;
	setp.gt.f32 	%p181, %f1, %f145;
	and.pred  	%p182, %p179, %p181;
	selp.u32 	%r338, 1, 0, %p182;
	add.s32 	%r339, %r4, 25;
	cvt.rn.f32.s32 	%f146, %r339;
	setp.leu.f32 	%p183, %f1, %f146;
	add.s32 	%r340, %r4, 26;
	cvt.rn.f32.s32 	%f147, %r340;
	setp.gt.f32 	%p184, %f1, %f147;
	selp.b32 	%r341, 3, 2, %p184;
	selp.b32 	%r342, 0, %r341, %p183;
	add.s32 	%r343, %r4, 24;
	cvt.rn.f32.s32 	%f148, %r343;
	setp.gt.f32 	%p185, %f1, %f148;
	and.pred  	%p186, %p183, %p185;
	selp.u32 	%r344, 1, 0, %p186;
	add.s32 	%r345, %r342, %r344;
	add.s32 	%r346, %r4, 29;
	cvt.rn.f32.s32 	%f149, %r346;
	setp.leu.f32 	%p187, %f1, %f149;
	add.s32 	%r347, %r4, 30;
	cvt.rn.f32.s32 	%f150, %r347;
	setp.gt.f32 	%p188, %f1, %f150;
	add.s32 	%r348, %r4, 28;
	cvt.rn.f32.s32 	%f151, %r348;
	setp.gt.f32 	%p189, %f1, %f151;
	and.pred  	%p190, %p187, %p189;
	selp.u32 	%r349, 1, 0, %p190;
	add.s32 	%r350, %r4, 33;
	cvt.rn.f32.s32 	%f152, %r350;
	setp.leu.f32 	%p191, %f1, %f152;
	add.s32 	%r351, %r4, 34;
	cvt.rn.f32.s32 	%f153, %r351;
	setp.gt.f32 	%p192, %f1, %f153;
	selp.b32 	%r352, 3, 2, %p192;
	selp.b32 	%r353, 0, %r352, %p191;
	add.s32 	%r354, %r4, 32;
	cvt.rn.f32.s32 	%f154, %r354;
	setp.gt.f32 	%p193, %f1, %f154;
	and.pred  	%p194, %p191, %p193;
	selp.u32 	%r355, 1, 0, %p194;
	add.s32 	%r356, %r353, %r355;
	add.s32 	%r357, %r4, 37;
	cvt.rn.f32.s32 	%f155, %r357;
	setp.leu.f32 	%p195, %f1, %f155;
	add.s32 	%r358, %r4, 38;
	cvt.rn.f32.s32 	%f156, %r358;
	setp.gt.f32 	%p196, %f1, %f156;
	add.s32 	%r359, %r4, 36;
	cvt.rn.f32.s32 	%f157, %r359;
	setp.gt.f32 	%p197, %f1, %f157;
	and.pred  	%p198, %p195, %p197;
	selp.u32 	%r360, 1, 0, %p198;
	add.s32 	%r361, %r4, 41;
	cvt.rn.f32.s32 	%f158, %r361;
	setp.leu.f32 	%p199, %f1, %f158;
	add.s32 	%r362, %r4, 42;
	cvt.rn.f32.s32 	%f159, %r362;
	setp.gt.f32 	%p200, %f1, %f159;
	selp.b32 	%r363, 3, 2, %p200;
	selp.b32 	%r364, 0, %r363, %p199;
	add.s32 	%r365, %r4, 40;
	cvt.rn.f32.s32 	%f160, %r365;
	setp.gt.f32 	%p201, %f1, %f160;
	and.pred  	%p202, %p199, %p201;
	selp.u32 	%r366, 1, 0, %p202;
	add.s32 	%r367, %r364, %r366;
	add.s32 	%r368, %r4, 45;
	cvt.rn.f32.s32 	%f161, %r368;
	setp.leu.f32 	%p203, %f1, %f161;
	add.s32 	%r369, %r4, 46;
	cvt.rn.f32.s32 	%f162, %r369;
	setp.gt.f32 	%p204, %f1, %f162;
	add.s32 	%r370, %r4, 44;
	cvt.rn.f32.s32 	%f163, %r370;
	setp.gt.f32 	%p205, %f1, %f163;
	and.pred  	%p206, %p203, %p205;
	selp.u32 	%r371, 1, 0, %p206;
	add.s32 	%r372, %r4, 49;
	cvt.rn.f32.s32 	%f164, %r372;
	setp.leu.f32 	%p207, %f1, %f164;
	add.s32 	%r373, %r4, 50;
	cvt.rn.f32.s32 	%f165, %r373;
	setp.gt.f32 	%p208, %f1, %f165;
	selp.b32 	%r374, 3, 2, %p208;
	selp.b32 	%r375, 0, %r374, %p207;
	add.s32 	%r376, %r4, 48;
	cvt.rn.f32.s32 	%f166, %r376;
	setp.gt.f32 	%p209, %f1, %f166;
	and.pred  	%p210, %p207, %p209;
	selp.u32 	%r377, 1, 0, %p210;
	add.s32 	%r378, %r375, %r377;
	add.s32 	%r379, %r4, 53;
	cvt.rn.f32.s32 	%f167, %r379;
	setp.leu.f32 	%p211, %f1, %f167;
	add.s32 	%r380, %r4, 54;
	cvt.rn.f32.s32 	%f168, %r380;
	setp.gt.f32 	%p212, %f1, %f168;
	add.s32 	%r381, %r4, 52;
	cvt.rn.f32.s32 	%f169, %r381;
	setp.gt.f32 	%p213, %f1, %f169;
	and.pred  	%p214, %p211, %p213;
	selp.u32 	%r382, 1, 0, %p214;
	add.s32 	%r383, %r4, 57;
	cvt.rn.f32.s32 	%f170, %r383;
	setp.leu.f32 	%p215, %f1, %f170;
	add.s32 	%r384, %r4, 58;
	cvt.rn.f32.s32 	%f171, %r384;
	setp.gt.f32 	%p216, %f1, %f171;
	selp.b32 	%r385, 3, 2, %p216;
	selp.b32 	%r386, 0, %r385, %p215;
	add.s32 	%r387, %r4, 56;
	cvt.rn.f32.s32 	%f172, %r387;
	setp.gt.f32 	%p217, %f1, %f172;
	and.pred  	%p218, %p215, %p217;
	selp.u32 	%r388, 1, 0, %p218;
	add.s32 	%r389, %r386, %r388;
	add.s32 	%r390, %r4, 61;
	cvt.rn.f32.s32 	%f173, %r390;
	setp.leu.f32 	%p219, %f1, %f173;
	add.s32 	%r391, %r4, 62;
	cvt.rn.f32.s32 	%f174, %r391;
	setp.gt.f32 	%p220, %f1, %f174;
	add.s32 	%r392, %r4, 60;
	cvt.rn.f32.s32 	%f175, %r392;
	setp.gt.f32 	%p221, %f1, %f175;
	and.pred  	%p222, %p219, %p221;
	selp.u32 	%r393, 1, 0, %p222;
	add.s32 	%r394, %r4, 3;
	cvt.rn.f32.s32 	%f176, %r394;
	setp.leu.f32 	%p223, %f1, %f176;
	selp.b32 	%r395, 7, 6, %p164;
	selp.b32 	%r396, 4, %r395, %p163;
	add.s32 	%r397, %r396, %r316;
	selp.b32 	%r398, %r312, %r397, %p223;
	add.s32 	%r399, %r4, 11;
	cvt.rn.f32.s32 	%f177, %r399;
	setp.leu.f32 	%p224, %f1, %f177;
	selp.b32 	%r400, 7, 6, %p172;
	selp.b32 	%r401, 4, %r400, %p171;
	add.s32 	%r402, %r401, %r327;
	selp.b32 	%r403, %r323, %r402, %p224;
	add.s32 	%r404, %r4, 19;
	cvt.rn.f32.s32 	%f178, %r404;
	setp.leu.f32 	%p225, %f1, %f178;
	selp.b32 	%r405, 7, 6, %p180;
	selp.b32 	%r406, 4, %r405, %p179;
	add.s32 	%r407, %r406, %r338;
	selp.b32 	%r408, %r334, %r407, %p225;
	add.s32 	%r409, %r4, 27;
	cvt.rn.f32.s32 	%f179, %r409;
	setp.leu.f32 	%p226, %f1, %f179;
	selp.b32 	%r410, 7, 6, %p188;
	selp.b32 	%r411, 4, %r410, %p187;
	add.s32 	%r412, %r411, %r349;
	selp.b32 	%r413, %r345, %r412, %p226;
	add.s32 	%r414, %r4, 35;
	cvt.rn.f32.s32 	%f180, %r414;
	setp.leu.f32 	%p227, %f1, %f180;
	selp.b32 	%r415, 7, 6, %p196;
	selp.b32 	%r416, 4, %r415, %p195;
	add.s32 	%r417, %r416, %r360;
	selp.b32 	%r418, %r356, %r417, %p227;
	add.s32 	%r419, %r4, 43;
	cvt.rn.f32.s32 	%f181, %r419;
	setp.leu.f32 	%p228, %f1, %f181;
	selp.b32 	%r420, 7, 6, %p204;
	selp.b32 	%r421, 4, %r420, %p203;
	add.s32 	%r422, %r421, %r371;
	selp.b32 	%r423, %r367, %r422, %p228;
	add.s32 	%r424, %r4, 51;
	cvt.rn.f32.s32 	%f182, %r424;
	setp.leu.f32 	%p229, %f1, %f182;
	selp.b32 	%r425, 7, 6, %p212;
	selp.b32 	%r426, 4, %r425, %p211;
	add.s32 	%r427, %r426, %r382;
	selp.b32 	%r428, %r378, %r427, %p229;
	add.s32 	%r429, %r4, 59;
	cvt.rn.f32.s32 	%f183, %r429;
	setp.leu.f32 	%p230, %f1, %f183;
	selp.b32 	%r430, 7, 6, %p220;
	selp.b32 	%r431, 4, %r430, %p219;
	add.s32 	%r432, %r431, %r393;
	selp.b32 	%r433, %r389, %r432, %p230;
	add.s32 	%r434, %r4, 7;
	cvt.rn.f32.s32 	%f184, %r434;
	setp.leu.f32 	%p231, %f1, %f184;
	add.s32 	%r435, %r403, 8;
	selp.b32 	%r436, %r398, %r435, %p231;
	add.s32 	%r437, %r4, 23;
	cvt.rn.f32.s32 	%f185, %r437;
	setp.leu.f32 	%p232, %f1, %f185;
	add.s32 	%r438, %r413, 8;
	selp.b32 	%r439, %r408, %r438, %p232;
	add.s32 	%r440, %r4, 39;
	cvt.rn.f32.s32 	%f186, %r440;
	setp.leu.f32 	%p233, %f1, %f186;
	add.s32 	%r441, %r423, 8;
	selp.b32 	%r442, %r418, %r441, %p233;
	add.s32 	%r443, %r4, 55;
	cvt.rn.f32.s32 	%f187, %r443;
	setp.leu.f32 	%p234, %f1, %f187;
	add.s32 	%r444, %r433, 8;
	selp.b32 	%r445, %r428, %r444, %p234;
	add.s32 	%r446, %r4, 15;
	cvt.rn.f32.s32 	%f188, %r446;
	setp.leu.f32 	%p235, %f1, %f188;
	add.s32 	%r447, %r439, 16;
	selp.b32 	%r448, %r436, %r447, %p235;
	add.s32 	%r449, %r4, 47;
	cvt.rn.f32.s32 	%f189, %r449;
	setp.leu.f32 	%p236, %f1, %f189;
	add.s32 	%r450, %r445, 16;
	selp.b32 	%r451, %r442, %r450, %p236;
	add.s32 	%r452, %r4, 31;
	cvt.rn.f32.s32 	%f190, %r452;
	setp.leu.f32 	%p237, %f1, %f190;
	add.s32 	%r453, %r451, 32;
	selp.b32 	%r454, %r448, %r453, %p237;
	add.s32 	%r455, %r5, 1;
	cvt.rn.f32.s32 	%f191, %r455;
	setp.leu.f32 	%p238, %f1, %f191;
	add.s32 	%r456, %r5, 2;
	cvt.rn.f32.s32 	%f192, %r456;
	setp.gt.f32 	%p239, %f1, %f192;
	selp.b32 	%r457, 3, 2, %p239;
	selp.b32 	%r458, 0, %r457, %p238;
	cvt.rn.f32.s32 	%f193, %r5;
	setp.gt.f32 	%p240, %f1, %f193;
	and.pred  	%p241, %p238, %p240;
	selp.u32 	%r459, 1, 0, %p241;
	add.s32 	%r460, %r458, %r459;
	add.s32 	%r461, %r5, 5;
	cvt.rn.f32.s32 	%f194, %r461;
	setp.leu.f32 	%p242, %f1, %f194;
	add.s32 	%r462, %r5, 6;
	cvt.rn.f32.s32 	%f195, %r462;
	setp.gt.f32 	%p243, %f1, %f195;
	add.s32 	%r463, %r5, 4;
	cvt.rn.f32.s32 	%f196, %r463;
	setp.gt.f32 	%p244, %f1, %f196;
	and.pred  	%p245, %p242, %p244;
	selp.u32 	%r464, 1, 0, %p245;
	add.s32 	%r465, %r5, 9;
	cvt.rn.f32.s32 	%f197, %r465;
	setp.leu.f32 	%p246, %f1, %f197;
	add.s32 	%r466, %r5, 10;
	cvt.rn.f32.s32 	%f198, %r466;
	setp.gt.f32 	%p247, %f1, %f198;
	selp.b32 	%r467, 3, 2, %p247;
	selp.b32 	%r468, 0, %r467, %p246;
	add.s32 	%r469, %r5, 8;
	cvt.rn.f32.s32 	%f199, %r469;
	setp.gt.f32 	%p248, %f1, %f199;
	and.pred  	%p249, %p246, %p248;
	selp.u32 	%r470, 1, 0, %p249;
	add.s32 	%r471, %r468, %r470;
	add.s32 	%r472, %r5, 13;
	cvt.rn.f32.s32 	%f200, %r472;
	setp.leu.f32 	%p250, %f1, %f200;
	add.s32 	%r473, %r5, 14;
	cvt.rn.f32.s32 	%f201, %r473;
	setp.gt.f32 	%p251, %f1, %f201;
	add.s32 	%r474, %r5, 12;
	cvt.rn.f32.s32 	%f202, %r474;
	setp.gt.f32 	%p252, %f1, %f202;
	and.pred  	%p253, %p250, %p252;
	selp.u32 	%r475, 1, 0, %p253;
	add.s32 	%r476, %r5, 17;
	cvt.rn.f32.s32 	%f203, %r476;
	setp.leu.f32 	%p254, %f1, %f203;
	add.s32 	%r477, %r5, 18;
	cvt.rn.f32.s32 	%f204, %r477;
	setp.gt.f32 	%p255, %f1, %f204;
	selp.b32 	%r478, 3, 2, %p255;
	selp.b32 	%r479, 0, %r478, %p254;
	add.s32 	%r480, %r5, 16;
	cvt.rn.f32.s32 	%f205, %r480;
	setp.gt.f32 	%p256, %f1, %f205;
	and.pred  	%p257, %p254, %p256;
	selp.u32 	%r481, 1, 0, %p257;
	add.s32 	%r482, %r479, %r481;
	add.s32 	%r483, %r5, 21;
	cvt.rn.f32.s32 	%f206, %r483;
	setp.leu.f32 	%p258, %f1, %f206;
	add.s32 	%r484, %r5, 22;
	cvt.rn.f32.s32 	%f207, %r484;
	setp.gt.f32 	%p259, %f1, %f207;
	add.s32 	%r485, %r5, 20;
	cvt.rn.f32.s32 	%f208, %r485;
	setp.gt.f32 	%p260, %f1, %f208;
	and.pred  	%p261, %p258, %p260;
	selp.u32 	%r486, 1, 0, %p261;
	add.s32 	%r487, %r5, 25;
	cvt.rn.f32.s32 	%f209, %r487;
	setp.leu.f32 	%p262, %f1, %f209;
	add.s32 	%r488, %r5, 26;
	cvt.rn.f32.s32 	%f210, %r488;
	setp.gt.f32 	%p263, %f1, %f210;
	selp.b32 	%r489, 3, 2, %p263;
	selp.b32 	%r490, 0, %r489, %p262;
	add.s32 	%r491, %r5, 24;
	cvt.rn.f32.s32 	%f211, %r491;
	setp.gt.f32 	%p264, %f1, %f211;
	and.pred  	%p265, %p262, %p264;
	selp.u32 	%r492, 1, 0, %p265;
	add.s32 	%r493, %r490, %r492;
	add.s32 	%r494, %r5, 29;
	cvt.rn.f32.s32 	%f212, %r494;
	setp.leu.f32 	%p266, %f1, %f212;
	add.s32 	%r495, %r5, 30;
	cvt.rn.f32.s32 	%f213, %r495;
	setp.gt.f32 	%p267, %f1, %f213;
	add.s32 	%r496, %r5, 28;
	cvt.rn.f32.s32 	%f214, %r496;
	setp.gt.f32 	%p268, %f1, %f214;
	and.pred  	%p269, %p266, %p268;
	selp.u32 	%r497, 1, 0, %p269;
	add.s32 	%r498, %r5, 33;
	cvt.rn.f32.s32 	%f215, %r498;
	setp.leu.f32 	%p270, %f1, %f215;
	add.s32 	%r499, %r5, 34;
	cvt.rn.f32.s32 	%f216, %r499;
	setp.gt.f32 	%p271, %f1, %f216;
	selp.b32 	%r500, 3, 2, %p271;
	selp.b32 	%r501, 0, %r500, %p270;
	add.s32 	%r502, %r5, 32;
	cvt.rn.f32.s32 	%f217, %r502;
	setp.gt.f32 	%p272, %f1, %f217;
	and.pred  	%p273, %p270, %p272;
	selp.u32 	%r503, 1, 0, %p273;
	add.s32 	%r504, %r501, %r503;
	add.s32 	%r505, %r5, 37;
	cvt.rn.f32.s32 	%f218, %r505;
	setp.leu.f32 	%p274, %f1, %f218;
	add.s32 	%r506, %r5, 38;
	cvt.rn.f32.s32 	%f219, %r506;
	setp.gt.f32 	%p275, %f1, %f219;
	add.s32 	%r507, %r5, 36;
	cvt.rn.f32.s32 	%f220, %r507;
	setp.gt.f32 	%p276, %f1, %f220;
	and.pred  	%p277, %p274, %p276;
	selp.u32 	%r508, 1, 0, %p277;
	add.s32 	%r509, %r5, 41;
	cvt.rn.f32.s32 	%f221, %r509;
	setp.leu.f32 	%p278, %f1, %f221;
	add.s32 	%r510, %r5, 42;
	cvt.rn.f32.s32 	%f222, %r510;
	setp.gt.f32 	%p279, %f1, %f222;
	selp.b32 	%r511, 3, 2, %p279;
	selp.b32 	%r512, 0, %r511, %p278;
	add.s32 	%r513, %r5, 40;
	cvt.rn.f32.s32 	%f223, %r513;
	setp.gt.f32 	%p280, %f1, %f223;
	and.pred  	%p281, %p278, %p280;
	selp.u32 	%r514, 1, 0, %p281;
	add.s32 	%r515, %r512, %r514;
	add.s32 	%r516, %r5, 45;
	cvt.rn.f32.s32 	%f224, %r516;
	setp.leu.f32 	%p282, %f1, %f224;
	add.s32 	%r517, %r5, 46;
	cvt.rn.f32.s32 	%f225, %r517;
	setp.gt.f32 	%p283, %f1, %f225;
	add.s32 	%r518, %r5, 44;
	cvt.rn.f32.s32 	%f226, %r518;
	setp.gt.f32 	%p284, %f1, %f226;
	and.pred  	%p285, %p282, %p284;
	selp.u32 	%r519, 1, 0, %p285;
	add.s32 	%r520, %r5, 49;
	cvt.rn.f32.s32 	%f227, %r520;
	setp.leu.f32 	%p286, %f1, %f227;
	add.s32 	%r521, %r5, 50;
	cvt.rn.f32.s32 	%f228, %r521;
	setp.gt.f32 	%p287, %f1, %f228;
	selp.b32 	%r522, 3, 2, %p287;
	selp.b32 	%r523, 0, %r522, %p286;
	add.s32 	%r524, %r5, 48;
	cvt.rn.f32.s32 	%f229, %r524;
	setp.gt.f32 	%p288, %f1, %f229;
	and.pred  	%p289, %p286, %p288;
	selp.u32 	%r525, 1, 0, %p289;
	add.s32 	%r526, %r523, %r525;
	add.s32 	%r527, %r5, 53;
	cvt.rn.f32.s32 	%f230, %r527;
	setp.leu.f32 	%p290, %f1, %f230;
	add.s32 	%r528, %r5, 54;
	cvt.rn.f32.s32 	%f231, %r528;
	setp.gt.f32 	%p291, %f1, %f231;
	add.s32 	%r529, %r5, 52;
	cvt.rn.f32.s32 	%f232, %r529;
	setp.gt.f32 	%p292, %f1, %f232;
	and.pred  	%p293, %p290, %p292;
	selp.u32 	%r530, 1, 0, %p293;
	add.s32 	%r531, %r5, 57;
	cvt.rn.f32.s32 	%f233, %r531;
	setp.leu.f32 	%p294, %f1, %f233;
	add.s32 	%r532, %r5, 58;
	cvt.rn.f32.s32 	%f234, %r532;
	setp.gt.f32 	%p295, %f1, %f234;
	selp.b32 	%r533, 3, 2, %p295;
	selp.b32 	%r534, 0, %r533, %p294;
	add.s32 	%r535, %r5, 56;
	cvt.rn.f32.s32 	%f235, %r535;
	setp.gt.f32 	%p296, %f1, %f235;
	and.pred  	%p297, %p294, %p296;
	selp.u32 	%r536, 1, 0, %p297;
	add.s32 	%r537, %r534, %r536;
	add.s32 	%r538, %r5, 61;
	cvt.rn.f32.s32 	%f236, %r538;
	setp.leu.f32 	%p298, %f1, %f236;
	add.s32 	%r539, %r5, 62;
	cvt.rn.f32.s32 	%f237, %r539;
	setp.gt.f32 	%p299, %f1, %f237;
	add.s32 	%r540, %r5, 60;
	cvt.rn.f32.s32 	%f238, %r540;
	setp.gt.f32 	%p300, %f1, %f238;
	and.pred  	%p301, %p298, %p300;
	selp.u32 	%r541, 1, 0, %p301;
	add.s32 	%r542, %r5, 3;
	cvt.rn.f32.s32 	%f239, %r542;
	setp.leu.f32 	%p302, %f1, %f239;
	selp.b32 	%r543, 7, 6, %p243;
	selp.b32 	%r544, 4, %r543, %p242;
	add.s32 	%r545, %r544, %r464;
	selp.b32 	%r546, %r460, %r545, %p302;
	add.s32 	%r547, %r5, 11;
	cvt.rn.f32.s32 	%f240, %r547;
	setp.leu.f32 	%p303, %f1, %f240;
	selp.b32 	%r548, 7, 6, %p251;
	selp.b32 	%r549, 4, %r548, %p250;
	add.s32 	%r550, %r549, %r475;
	selp.b32 	%r551, %r471, %r550, %p303;
	add.s32 	%r552, %r5, 19;
	cvt.rn.f32.s32 	%f241, %r552;
	setp.leu.f32 	%p304, %f1, %f241;
	selp.b32 	%r553, 7, 6, %p259;
	selp.b32 	%r554, 4, %r553, %p258;
	add.s32 	%r555, %r554, %r486;
	selp.b32 	%r556, %r482, %r555, %p304;
	add.s32 	%r557, %r5, 27;
	cvt.rn.f32.s32 	%f242, %r557;
	setp.leu.f32 	%p305, %f1, %f242;
	selp.b32 	%r558, 7, 6, %p267;
	selp.b32 	%r559, 4, %r558, %p266;
	add.s32 	%r560, %r559, %r497;
	selp.b32 	%r561, %r493, %r560, %p305;
	add.s32 	%r562, %r5, 35;
	cvt.rn.f32.s32 	%f243, %r562;
	setp.leu.f32 	%p306, %f1, %f243;
	selp.b32 	%r563, 7, 6, %p275;
	selp.b32 	%r564, 4, %r563, %p274;
	add.s32 	%r565, %r564, %r508;
	selp.b32 	%r566, %r504, %r565, %p306;
	add.s32 	%r567, %r5, 43;
	cvt.rn.f32.s32 	%f244, %r567;
	setp.leu.f32 	%p307, %f1, %f244;
	selp.b32 	%r568, 7, 6, %p283;
	selp.b32 	%r569, 4, %r568, %p282;
	add.s32 	%r570, %r569, %r519;
	selp.b32 	%r571, %r515, %r570, %p307;
	add.s32 	%r572, %r5, 51;
	cvt.rn.f32.s32 	%f245, %r572;
	setp.leu.f32 	%p308, %f1, %f245;
	selp.b32 	%r573, 7, 6, %p291;
	selp.b32 	%r574, 4, %r573, %p290;
	add.s32 	%r575, %r574, %r530;
	selp.b32 	%r576, %r526, %r575, %p308;
	add.s32 	%r577, %r5, 59;
	cvt.rn.f32.s32 	%f246, %r577;
	setp.leu.f32 	%p309, %f1, %f246;
	selp.b32 	%r578, 7, 6, %p299;
	selp.b32 	%r579, 4, %r578, %p298;
	add.s32 	%r580, %r579, %r541;
	selp.b32 	%r581, %r537, %r580, %p309;
	add.s32 	%r582, %r5, 7;
	cvt.rn.f32.s32 	%f247, %r582;
	setp.leu.f32 	%p310, %f1, %f247;
	add.s32 	%r583, %r551, 8;
	selp.b32 	%r584, %r546, %r583, %p310;
	add.s32 	%r585, %r5, 23;
	cvt.rn.f32.s32 	%f248, %r585;
	setp.leu.f32 	%p311, %f1, %f248;
	add.s32 	%r586, %r561, 8;
	selp.b32 	%r587, %r556, %r586, %p311;
	add.s32 	%r588, %r5, 39;
	cvt.rn.f32.s32 	%f249, %r588;
	setp.leu.f32 	%p312, %f1, %f249;
	add.s32 	%r589, %r571, 8;
	selp.b32 	%r590, %r566, %r589, %p312;
	add.s32 	%r591, %r5, 55;
	cvt.rn.f32.s32 	%f250, %r591;
	setp.leu.f32 	%p313, %f1, %f250;
	add.s32 	%r592, %r581, 8;
	selp.b32 	%r593, %r576, %r592, %p313;
	add.s32 	%r594, %r5, 15;
	cvt.rn.f32.s32 	%f251, %r594;
	setp.leu.f32 	%p314, %f1, %f251;
	add.s32 	%r595, %r587, 16;
	selp.b32 	%r596, %r584, %r595, %p314;
	add.s32 	%r597, %r5, 47;
	cvt.rn.f32.s32 	%f252, %r597;
	setp.leu.f32 	%p315, %f1, %f252;
	add.s32 	%r598, %r593, 16;
	selp.b32 	%r599, %r590, %r598, %p315;
	add.s32 	%r600, %r5, 31;
	cvt.rn.f32.s32 	%f253, %r600;
	setp.leu.f32 	%p316, %f1, %f253;
	add.s32 	%r601, %r599, 32;
	selp.b32 	%r602, %r596, %r601, %p316;
	setp.eq.s32 	%p317, %r158, %r306;
	selp.u32 	%r603, 1, 0, %p317;
	add.s32 	%r604, %r158, %r603;
	setp.eq.s32 	%p318, %r158, %r454;
	selp.u32 	%r605, 1, 0, %p318;
	add.s32 	%r606, %r604, %r605;
	setp.eq.s32 	%p319, %r158, %r602;
	selp.u32 	%r607, 1, 0, %p319;
	add.s32 	%r608, %r606, %r607;
	cvt.rn.f32.u32 	%f254, %r608;
	add.s64 	%rd7, %rd4, %rd5;
	st.global.f32 	[%rd7], %f254;
$L__BB0_2:
	ret;

}


// ===== COMPILED SASS (sm_100) =====

	.target	sm_100

	.elftype	@"ET_EXEC"


//--------------------- .note.nv.tkinfo           --------------------------
	.section	.note.nv.tkinfo,"",@"SHT_NOTE"
	.sectionflags	@"SHF_NOTE_NV_TKINFO"
	.tkinfo
        /*0018*/ 	.word	0x00000002
        /*0030*/ 	.string	""
        /*0030*/ 	.string	"ptxas"
        /*0030*/ 	.string	"Cuda compilation tools, release 13.0, V13.0.88"
        /*0030*/ 	.string	"Build cuda_13.0.r13.0/compiler.36424714_0"
        /*0030*/ 	.string	"-arch sm_100 -m 64 "



//--------------------- .note.nv.cuinfo           --------------------------
	.section	.note.nv.cuinfo,"",@"SHT_NOTE"
	.sectionflags	@"SHF_NOTE_NV_CUINFO"
        /*0018*/ 	.short	0x0002
        /*001a*/ 	.short	0x0064
        /*001c*/ 	.short	0x0082
	.zero		2


//--------------------- .nv.info                  --------------------------
	.section	.nv.info,"",@"SHT_CUDA_INFO"
	.align	4


	//----- nvinfo : EIATTR_REGCOUNT
	.align		4
        /*0000*/ 	.byte	0x04, 0x2f
        /*0002*/ 	.short	(.L_1 - .L_0)
	.align		4
.L_0:
        /*0004*/ 	.word	index@(_Z9RF_kernelPfiiiiiS_)
        /*0008*/ 	.word	0x0000001c


	//----- nvinfo : EIATTR_FRAME_SIZE
	.align		4
.L_1:
        /*000c*/ 	.byte	0x04, 0x11
        /*000e*/ 	.short	(.L_3 - .L_2)
	.align		4
.L_2:
        /*0010*/ 	.word	index@(_Z9RF_kernelPfiiiiiS_)
        /*0014*/ 	.word	0x00000000


	//----- nvinfo : EIATTR_MIN_STACK_SIZE
	.align		4
.L_3:
        /*0018*/ 	.byte	0x04, 0x12
        /*001a*/ 	.short	(.L_5 - .L_4)
	.align		4
.L_4:
        /*001c*/ 	.word	index@(_Z9RF_kernelPfiiiiiS_)
        /*0020*/ 	.word	0x00000000
.L_5:


//--------------------- .nv.compat                --------------------------
	.section	.nv.compat,"",@"SHT_CUDA_COMPAT_INFO"
	.align	4
        /*0000*/ 	.byte	0x02, 0x09, 0x00, 0x00, 0x02, 0x02, 0x01, 0x00, 0x02, 0x05, 0x05, 0x00, 0x03, 0x07, 0x01, 0x01
        /*0010*/ 	.byte	0x02, 0x03, 0x00, 0x00, 0x02, 0x06, 0x01, 0x00, 0x04, 0x0b, 0x08, 0x00, 0x09, 0x00, 0x00, 0x00
        /*0020*/ 	.byte	0x00, 0x00, 0x00, 0x00


//--------------------- .nv.info._Z9RF_kernelPfiiiiiS_ --------------------------
	.section	.nv.info._Z9RF_kernelPfiiiiiS_,"",@"SHT_CUDA_INFO"
	.sectionflags	@""
	.align	4


	//----- nvinfo : EIATTR_CUDA_API_VERSION
	.align		4
        /*0000*/ 	.byte	0x04, 0x37
        /*0002*/ 	.short	(.L_7 - .L_6)
.L_6:
        /*0004*/ 	.word	0x00000082


	//----- nvinfo : EIATTR_KPARAM_INFO
	.align		4
.L_7:
        /*0008*/ 	.byte	0x04, 0x17
        /*000a*/ 	.short	(.L_9 - .L_8)
.L_8:
        /*000c*/ 	.word	0x00000000
        /*0010*/ 	.short	0x0006
        /*0012*/ 	.short	0x0020
        /*0014*/ 	.byte	0x00, 0xf5, 0x21, 0x00


	//----- nvinfo : EIATTR_KPARAM_INFO
	.align		4
.L_9:
        /*0018*/ 	.byte	0x04, 0x17
        /*001a*/ 	.short	(.L_11 - .L_10)
.L_10:
        /*001c*/ 	.word	0x00000000
        /*0020*/ 	.short	0x0005
        /*0022*/ 	.short	0x0018
        /*0024*/ 	.byte	0x00, 0xf0, 0x11, 0x00


	//----- nvinfo : EIATTR_KPARAM_INFO
	.align		4
.L_11:
        /*0028*/ 	.byte	0x04, 0x17
        /*002a*/ 	.short	(.L_13 - .L_12)
.L_12:
        /*002c*/ 	.word	0x00000000
        /*0030*/ 	.short	0x0004
        /*0032*/ 	.short	0x0014
        /*0034*/ 	.byte	0x00, 0xf0, 0x11, 0x00


	//----- nvinfo : EIATTR_KPARAM_INFO
	.align		4
.L_13:
        /*0038*/ 	.byte	0x04, 0x17
        /*003a*/ 	.short	(.L_15 - .L_14)
.L_14:
        /*003c*/ 	.word	0x00000000
        /*0040*/ 	.short	0x0003
        /*0042*/ 	.short	0x0010
        /*0044*/ 	.byte	0x00, 0xf0, 0x11, 0x00


	//----- nvinfo : EIATTR_KPARAM_INFO
	.align		4
.L_15:
        /*0048*/ 	.byte	0x04, 0x17
        /*004a*/ 	.short	(.L_17 - .L_16)
.L_16:
        /*004c*/ 	.word	0x00000000
        /*0050*/ 	.short	0x0002
        /*0052*/ 	.short	0x000c
        /*0054*/ 	.byte	0x00, 0xf0, 0x11, 0x00


	//----- nvinfo : EIATTR_KPARAM_INFO
	.align		4
.L_17:
        /*0058*/ 	.byte	0x04, 0x17
        /*005a*/ 	.short	(.L_19 - .L_18)
.L_18:
        /*005c*/ 	.word	0x00000000
        /*0060*/ 	.short	0x0001
        /*0062*/ 	.short	0x0008
        /*0064*/ 	.byte	0x00, 0xf0, 0x11, 0x00


	//----- nvinfo : EIATTR_KPARAM_INFO
	.align		4
.L_19:
        /*0068*/ 	.byte	0x04, 0x17
        /*006a*/ 	.short	(.L_21 - .L_20)
.L_20:
        /*006c*/ 	.word	0x00000000
        /*0070*/ 	.short	0x0000
        /*0072*/ 	.short	0x0000
        /*0074*/ 	.byte	0x00, 0xf5, 0x21, 0x00


	//----- nvinfo : EIATTR_SPARSE_MMA_MASK
	.align		4
.L_21:
        /*0078*/ 	.byte	0x03, 0x50
        /*007a*/ 	.short	0x0000


	//----- nvinfo : EIATTR_MAXREG_COUNT
	.align		4
        /*007c*/ 	.byte	0x03, 0x1b
        /*007e*/ 	.short	0x00ff


	//----- nvinfo : EIATTR_MERCURY_ISA_VERSION
	.align		4
        /*0080*/ 	.byte	0x03, 0x5f
        /*0082*/ 	.short	0x0101


	//----- nvinfo : EIATTR_VRC_CTA_INIT_COUNT
	.align		4
        /*0084*/ 	.byte	0x02, 0x4a
	.zero		1
	.zero		1


	//----- nvinfo : EIATTR_EXIT_INSTR_OFFSETS
	.align		4
        /*0088*/ 	.byte	0x04, 0x1c
        /*008a*/ 	.short	(.L_23 - .L_22)


	//   ....[0]....
.L_22:
        /*008c*/ 	.word	0x00000070


	//   ....[1]....
        /*0090*/ 	.word	0x000042c0


	//----- nvinfo : EIATTR_CBANK_PARAM_SIZE
	.align		4
.L_23:
        /*0094*/ 	.byte	0x03, 0x19
        /*0096*/ 	.short	0x0028


	//----- nvinfo : EIATTR_PARAM_CBANK
	.align		4
        /*0098*/ 	.byte	0x04, 0x0a
        /*009a*/ 	.short	(.L_25 - .L_24)
	.align		4
.L_24:
        /*009c*/ 	.word	index@(.nv.constant0._Z9RF_kernelPfiiiiiS_)
        /*00a0*/ 	.short	0x0380
        /*00a2*/ 	.short	0x0028


	//----- nvinfo : EIATTR_SW_WAR
	.align		4
.L_25:
        /*00a4*/ 	.byte	0x04, 0x36
        /*00a6*/ 	.short	(.L_27 - .L_26)
.L_26:
        /*00a8*/ 	.word	0x00000008
.L_27:


//--------------------- .nv.callgraph             --------------------------
	.section	.nv.callgraph,"",@"SHT_CUDA_CALLGRAPH"
	.align	4
	.sectionentsize	8
	.align		4
        /*0000*/ 	.word	0x00000000
	.align		4
        /*0004*/ 	.word	0xffffffff
	.align		4
        /*0008*/ 	.word	0x00000000
	.align		4
        /*000c*/ 	.word	0xfffffffe
	.align		4
        /*0010*/ 	.word	0x00000000
	.align		4
        /*0014*/ 	.word	0xfffffffd
	.align		4
        /*0018*/ 	.word	0x00000000
	.align		4
        /*001c*/ 	.word	0xfffffffc


//--------------------- .text._Z9RF_kernelPfiiiiiS_ --------------------------
	.section	.text._Z9RF_kernelPfiiiiiS_,"ax",@progbits
	.align	128
        .global         _Z9RF_kernelPfiiiiiS_
        .type           _Z9RF_kernelPfiiiiiS_,@function
        .size           _Z9RF_kernelPfiiiiiS_,(.L_x_1 - _Z9RF_kernelPfiiiiiS_)
        .other          _Z9RF_kernelPfiiiiiS_,@"STO_CUDA_ENTRY STV_DEFAULT"
_Z9RF_kernelPfiiiiiS_:
.text._Z9RF_kernelPfiiiiiS_:
[----:B------:R-:W-:Y:S01]  /*0000*/  LDC R1, c[0x0][0x37c] ;  /* 0x0000df00ff017b82 */ /* 0x000fe20000000800 */
[----:B------:R-:W0:Y:S07]  /*0010*/  S2R R3, SR_TID.X ;  /* 0x0000000000037919 */ /* 0x000e2e0000002100 */
[----:B------:R-:W0:Y:S01]  /*0020*/  S2UR UR4, SR_CTAID.X ;  /* 0x00000000000479c3 */ /* 0x000e220000002500 */
[----:B------:R-:W1:Y:S07]  /*0030*/  LDCU UR5, c[0x0][0x388] ;  /* 0x00007100ff0577ac */ /* 0x000e6e0008000800 */
[----:B------:R-:W0:Y:S02]  /*0040*/  LDC R2, c[0x0][0x360] ;  /* 0x0000d800ff027b82 */ /* 0x000e240000000800 */
[----:B0-----:R-:W-:-:S05]  /*0050*/  IMAD R2, R2, UR4, R3 ;  /* 0x0000000402027c24 */ /* 0x001fca000f8e0203 */
[----:B-1----:R-:W-:-:S13]  /*0060*/  ISETP.GE.AND P0, PT, R2, UR5, PT ;  /* 0x0000000502007c0c */ /* 0x002fda000bf06270 */
[----:B------:R-:W-:Y:S05]  /*0070*/  @P0 EXIT ;  /* 0x000000000000094d */ /* 0x000fea0003800000 */
[----:B------:R-:W0:Y:S01]  /*0080*/  LDC.64 R6, c[0x0][0x380] ;  /* 0x0000e000ff067b82 */ /* 0x000e220000000a00 */
[----:B------:R-:W1:Y:S01]  /*0090*/  LDCU.64 UR8, c[0x0][0x358] ;  /* 0x00006b00ff0877ac */ /* 0x000e620008000a00 */
[----:B------:R-:W2:Y:S01]  /*00a0*/  LDCU.64 UR4, c[0x0][0x390] ;  /* 0x00007200ff0477ac */ /* 0x000ea20008000a00 */
[----:B0-----:R-:W-:-:S06]  /*00b0*/  IMAD.WIDE R6, R2, 0x4, R6 ;  /* 0x0000000402067825 */ /* 0x001fcc00078e0206 */
[----:B-1----:R0:W3:Y:S01]  /*00c0*/  LDG.E R6, desc[UR8][R6.64] ;  /* 0x0000000806067981 */ /* 0x0020e2000c1e1900 */
[----:B--2---:R-:W-:Y:S02]  /*00d0*/  UIADD3 UR6, UPT, UPT, UR4, 0x1, URZ ;  /* 0x0000000104067890 */ /* 0x004fe4000fffe0ff */
[----:B------:R-:W-:Y:S02]  /*00e0*/  UIADD3 UR7, UPT, UPT, UR4, 0x2, URZ ;  /* 0x0000000204077890 */ /* 0x000fe4000fffe0ff */
[----:B------:R-:W-:Y:S02]  /*00f0*/  UIADD3 UR10, UPT, UPT, UR4, 0x9, URZ ;  /* 0x00000009040a7890 */ /* 0x000fe4000fffe0ff */
[----:B------:R-:W-:Y:S01]  /*0100*/  I2FP.F32.S32 R3, UR6 ;  /* 0x0000000600037c45 */ /* 0x000fe20008201400 */
[----:B------:R-:W-:Y:S01]  /*0110*/  UIADD3 UR6, UPT, UPT, UR4, 0xa, URZ ;  /* 0x0000000a04067890 */ /* 0x000fe2000fffe0ff */
[----:B------:R-:W-:Y:S01]  /*0120*/  I2FP.F32.S32 R5, UR7 ;  /* 0x0000000700057c45 */ /* 0x000fe20008201400 */
[----:B------:R-:W-:-:S02]  /*0130*/  UIADD3 UR7, UPT, UPT, UR4, 0x11, URZ ;  /* 0x0000001104077890 */ /* 0x000fc4000fffe0ff */
[----:B------:R-:W-:Y:S02]  /*0140*/  UIADD3 UR12, UPT, UPT, UR4, 0x19, URZ ;  /* 0x00000019040c7890 */ /* 0x000fe4000fffe0ff */
[----:B------:R-:W-:Y:S02]  /*0150*/  UIADD3 UR11, UPT, UPT, UR4, 0x12, URZ ;  /* 0x00000012040b7890 */ /* 0x000fe4000fffe0ff */
[----:B0-----:R-:W-:Y:S01]  /*0160*/  I2FP.F32.S32 R7, UR7 ;  /* 0x0000000700077c45 */ /* 0x001fe20008201400 */
[----:B------:R-:W-:-:S03]  /*0170*/  UIADD3 UR7, UPT, UPT, UR4, 0x1a, URZ ;  /* 0x0000001a04077890 */ /* 0x000fc6000fffe0ff */
[----:B------:R-:W-:Y:S01]  /*0180*/  I2FP.F32.S32 R9, UR11 ;  /* 0x0000000b00097c45 */ /* 0x000fe20008201400 */
[----:B------:R-:W-:Y:S01]  /*0190*/  UIADD3 UR11, UPT, UPT, UR4, 0x13, URZ ;  /* 0x00000013040b7890 */ /* 0x000fe2000fffe0ff */
[C---:B---3--:R-:W-:Y:S02]  /*01a0*/  FSETP.GT.AND P3, PT, R6.reuse, R5, PT ;  /* 0x000000050600720b */ /* 0x048fe40003f64000 */
[----:B------:R-:W-:Y:S01]  /*01b0*/  I2FP.F32.S32 R5, UR6 ;  /* 0x0000000600057c45 */ /* 0x000fe20008201400 */
[----:B------:R-:W-:Y:S01]  /*01c0*/  UIADD3 UR6, UPT, UPT, UR4, 0x5, URZ ;  /* 0x0000000504067890 */ /* 0x000fe2000fffe0ff */
[C---:B------:R-:W-:Y:S02]  /*01d0*/  FSETP.GT.AND P6, PT, R6.reuse, R3, PT ;  /* 0x000000030600720b */ /* 0x040fe40003fc4000 */
[----:B------:R-:W-:Y:S01]  /*01e0*/  I2FP.F32.S32 R3, UR10 ;  /* 0x0000000a00037c45 */ /* 0x000fe20008201400 */
[----:B------:R-:W-:Y:S01]  /*01f0*/  UIADD3 UR10, UPT, UPT, UR4, 0x10, URZ ;  /* 0x00000010040a7890 */ /* 0x000fe2000fffe0ff */
[C---:B------:R-:W-:Y:S01]  /*0200*/  FSETP.GT.AND P4, PT, R6.reuse, R5, PT ;  /* 0x000000050600720b */ /* 0x040fe20003f84000 */
[----:B------:R-:W-:Y:S01]  /*0210*/  IMAD.MOV.U32 R5, RZ, RZ, 0x3 ;  /* 0x00000003ff057424 */ /* 0x000fe200078e00ff */
[----:B------:R-:W-:-:S02]  /*0220*/  FSETP.GT.AND P2, PT, R6, R7, PT ;  /* 0x000000070600720b */ /* 0x000fc40003f44000 */
[----:B------:R-:W-:Y:S02]  /*0230*/  I2FP.F32.S32 R7, UR12 ;  /* 0x0000000c00077c45 */ /* 0x000fe40008201400 */
[C---:B------:R-:W-:Y:S02]  /*0240*/  FSETP.GT.AND P0, PT, R6.reuse, R3, PT ;  /* 0x000000030600720b */ /* 0x040fe40003f04000 */
[----:B------:R-:W-:Y:S02]  /*0250*/  I2FP.F32.S32 R3, UR4 ;  /* 0x0000000400037c45 */ /* 0x000fe40008201400 */
[C---:B------:R-:W-:Y:S02]  /*0260*/  FSETP.GT.AND P1, PT, R6.reuse, R7, PT ;  /* 0x000000070600720b */ /* 0x040fe40003f24000 */
[----:B------:R-:W-:Y:S02]  /*0270*/  SEL R0, R5, 0x2, P3 ;  /* 0x0000000205007807 */ /* 0x000fe40001800000 */
[----:B------:R-:W-:Y:S01]  /*0280*/  I2FP.F32.S32 R7, UR7 ;  /* 0x0000000700077c45 */ /* 0x000fe20008201400 */
[----:B------:R-:W-:Y:S01]  /*0290*/  UIADD3 UR7, UPT, UPT, UR4, 0x6, URZ ;  /* 0x0000000604077890 */ /* 0x000fe2000fffe0ff */
[----:B------:R-:W-:-:S02]  /*02a0*/  FSETP.GT.AND P3, PT, R6, R3, !P6 ;  /* 0x000000030600720b */ /* 0x000fc40007764000 */
[----:B------:R-:W-:Y:S01]  /*02b0*/  I2FP.F32.S32 R3, UR6 ;  /* 0x0000000600037c45 */ /* 0x000fe20008201400 */
[----:B------:R-:W-:Y:S01]  /*02c0*/  UIADD3 UR6, UPT, UPT, UR4, 0x8, URZ ;  /* 0x0000000804067890 */ /* 0x000fe2000fffe0ff */
[----:B------:R-:W-:Y:S02]  /*02d0*/  SEL R13, RZ, 0x1, !P3 ;  /* 0x00000001ff0d7807 */ /* 0x000fe40005800000 */
[----:B------:R-:W-:Y:S02]  /*02e0*/  FSETP.GT.AND P3, PT, R6, R3, PT ;  /* 0x000000030600720b */ /* 0x000fe40003f64000 */
[----:B------:R-:W-:Y:S02]  /*02f0*/  SEL R0, R0, RZ, P6 ;  /* 0x000000ff00007207 */ /* 0x000fe40003000000 */
[----:B------:R-:W-:Y:S01]  /*0300*/  I2FP.F32.S32 R3, UR7 ;  /* 0x0000000700037c45 */ /* 0x000fe20008201400 */
[----:B------:R-:W-:Y:S01]  /*0310*/  UIADD3 UR7, UPT, UPT, UR4, 0x3, URZ ;  /* 0x0000000304077890 */ /* 0x000fe2000fffe0ff */
[----:B------:R-:W-:Y:S01]  /*0320*/  FSETP.GT.AND P6, PT, R6, R7, PT ;  /* 0x000000070600720b */ /* 0x000fe20003fc4000 */
[----:B------:R-:W-:Y:S01]  /*0330*/  IMAD.IADD R0, R0, 0x1, R13 ;  /* 0x0000000100007824 */ /* 0x000fe200078e020d */
[----:B------:R-:W-:-:S02]  /*0340*/  SEL R4, R5, 0x2, P4 ;  /* 0x0000000205047807 */ /* 0x000fc40002000000 */
[----:B------:R-:W-:Y:S01]  /*0350*/  I2FP.F32.S32 R7, UR6 ;  /* 0x0000000600077c45 */ /* 0x000fe20008201400 */
[----:B------:R-:W-:Y:S01]  /*0360*/  UIADD3 UR6, UPT, UPT, UR4, 0xd, URZ ;  /* 0x0000000d04067890 */ /* 0x000fe2000fffe0ff */
[----:B------:R-:W-:Y:S02]  /*0370*/  SEL R4, R4, RZ, P0 ;  /* 0x000000ff04047207 */ /* 0x000fe40000000000 */
[C---:B------:R-:W-:Y:S02]  /*0380*/  FSETP.GT.AND P0, PT, R6.reuse, R7, !P0 ;  /* 0x000000070600720b */ /* 0x040fe40004704000 */
[----:B------:R-:W-:Y:S01]  /*0390*/  I2FP.F32.S32 R7, UR7 ;  /* 0x0000000700077c45 */ /* 0x000fe20008201400 */
[----:B------:R-:W-:Y:S01]  /*03a0*/  UIADD3 UR7, UPT, UPT, UR4, 0xe, URZ ;  /* 0x0000000e04077890 */ /* 0x000fe2000fffe0ff */
[C---:B------:R-:W-:Y:S02]  /*03b0*/  FSETP.GT.AND P5, PT, R6.reuse, R9, PT ;  /* 0x000000090600720b */ /* 0x040fe40003fa4000 */
[----:B------:R-:W-:-:S02]  /*03c0*/  FSETP.GT.AND P4, PT, R6, R3, PT ;  /* 0x000000030600720b */ /* 0x000fc40003f84000 */
[----:B------:R-:W-:Y:S01]  /*03d0*/  I2FP.F32.S32 R3, UR10 ;  /* 0x0000000a00037c45 */ /* 0x000fe20008201400 */
[----:B------:R-:W-:Y:S01]  /*03e0*/  UIADD3 UR10, UPT, UPT, UR4, 0xb, URZ ;  /* 0x0000000b040a7890 */ /* 0x000fe2000fffe0ff */
[----:B------:R-:W-:Y:S02]  /*03f0*/  SEL R9, RZ, 0x1, !P0 ;  /* 0x00000001ff097807 */ /* 0x000fe40004000000 */
[----:B------:R-:W-:Y:S02]  /*0400*/  FSETP.GT.AND P0, PT, R6, R7, PT ;  /* 0x000000070600720b */ /* 0x000fe40003f04000 */
[----:B------:R-:W-:Y:S01]  /*0410*/  SEL R7, R5, 0x2, P5 ;  /* 0x0000000205077807 */ /* 0x000fe20002800000 */
[----:B------:R-:W-:Y:S01]  /*0420*/  IMAD.IADD R4, R4, 0x1, R9 ;  /* 0x0000000104047824 */ /* 0x000fe200078e0209 */
[----:B------:R-:W-:Y:S02]  /*0430*/  FSETP.GT.AND P5, PT, R6, R3, !P2 ;  /* 0x000000030600720b */ /* 0x000fe400057a4000 */
[----:B------:R-:W-:Y:S01]  /*0440*/  I2FP.F32.S32 R3, UR6 ;  /* 0x0000000600037c45 */ /* 0x000fe20008201400 */
[----:B------:R-:W-:Y:S01]  /*0450*/  UIADD3 UR6, UPT, UPT, UR4, 0x18, URZ ;  /* 0x0000001804067890 */ /* 0x000fe2000fffe0ff */
[----:B------:R-:W-:-:S02]  /*0460*/  SEL R7, R7, RZ, P2 ;  /* 0x000000ff07077207 */ /* 0x000fc40001000000 */
[----:B------:R-:W-:Y:S01]  /*0470*/  I2FP.F32.S32 R11, UR7 ;  /* 0x00000007000b7c45 */ /* 0x000fe20008201400 */
[----:B------:R-:W-:Y:S01]  /*0480*/  UIADD3 UR7, UPT, UPT, UR4, 0x15, URZ ;  /* 0x0000001504077890 */ /* 0x000fe2000fffe0ff */
[----:B------:R-:W-:Y:S02]  /*0490*/  FSETP.GT.AND P2, PT, R6, R3, PT ;  /* 0x000000030600720b */ /* 0x000fe40003f44000 */
[----:B------:R-:W-:Y:S02]  /*04a0*/  SEL R10, R5, 0x2, P6 ;  /* 0x00000002050a7807 */ /* 0x000fe40003000000 */
[----:B------:R-:W-:Y:S01]  /*04b0*/  I2FP.F32.S32 R3, UR6 ;  /* 0x0000000600037c45 */ /* 0x000fe20008201400 */
[----:B------:R-:W-:Y:S01]  /*04c0*/  UIADD3 UR6, UPT, UPT, UR4, 0x4, URZ ;  /* 0x0000000404067890 */ /* 0x000fe2000fffe0ff */
[----:B------:R-:W-:Y:S02]  /*04d0*/  SEL R10, R10, RZ, P1 ;  /* 0x000000ff0a0a7207 */ /* 0x000fe40000800000 */
[----:B------:R-:W-:Y:S01]  /*04e0*/  FSETP.GT.AND P1, PT, R6, R3, !P1 ;  /* 0x000000030600720b */ /* 0x000fe20004f24000 */
[----:B------:R-:W-:Y:S01]  /*04f0*/  IMAD.MOV.U32 R3, RZ, RZ, 0x7 ;  /* 0x00000007ff037424 */ /* 0x000fe200078e00ff */
[----:B------:R-:W-:-:S02]  /*0500*/  SEL R8, RZ, 0x1, !P5 ;  /* 0x00000001ff087807 */ /* 0x000fc40006800000 */
[C---:B------:R-:W-:Y:S02]  /*0510*/  FSETP.GT.AND P5, PT, R6.reuse, R11, PT ;  /* 0x0000000b0600720b */ /* 0x040fe40003fa4000 */
[----:B------:R-:W-:Y:S01]  /*0520*/  I2FP.F32.S32 R17, UR7 ;  /* 0x0000000700117c45 */ /* 0x000fe20008201400 */
[----:B------:R-:W-:Y:S01]  /*0530*/  UIADD3 UR7, UPT, UPT, UR4, 0x16, URZ ;  /* 0x0000001604077890 */ /* 0x000fe2000fffe0ff */
[----:B------:R-:W-:Y:S01]  /*0540*/  I2FP.F32.S32 R11, UR10 ;  /* 0x0000000a000b7c45 */ /* 0x000fe20008201400 */
[----:B------:R-:W-:Y:S01]  /*0550*/  UIADD3 UR10, UPT, UPT, UR4, 0x1d, URZ ;  /* 0x0000001d040a7890 */ /* 0x000fe2000fffe0ff */
[----:B------:R-:W-:Y:S01]  /*0560*/  I2FP.F32.S32 R15, UR6 ;  /* 0x00000006000f7c45 */ /* 0x000fe20008201400 */
[----:B------:R-:W-:Y:S01]  /*0570*/  UIADD3 UR6, UPT, UPT, UR4, 0xc, URZ ;  /* 0x0000000c04067890 */ /* 0x000fe2000fffe0ff */
[----:B------:R-:W-:Y:S01]  /*0580*/  SEL R12, R3, 0x6, P4 ;  /* 0x00000006030c7807 */ /* 0x000fe20002000000 */
[----:B------:R-:W-:Y:S01]  /*0590*/  IMAD.IADD R8, R7, 0x1, R8 ;  /* 0x0000000107087824 */ /* 0x000fe200078e0208 */
[----:B------:R-:W-:-:S02]  /*05a0*/  FSETP.GT.AND P6, PT, R6, R11, PT ;  /* 0x0000000b0600720b */ /* 0x000fc40003fc4000 */
[C---:B------:R-:W-:Y:S02]  /*05b0*/  FSETP.GT.AND P4, PT, R6.reuse, R15, !P3 ;  /* 0x0000000f0600720b */ /* 0x040fe40005f84000 */
[----:B------:R-:W-:Y:S02]  /*05c0*/  SEL R11, RZ, 0x1, !P1 ;  /* 0x00000001ff0b7807 */ /* 0x000fe40004800000 */
[----:B------:R-:W-:Y:S02]  /*05d0*/  FSETP.GT.AND P1, PT, R6, R17, PT ;  /* 0x000000110600720b */ /* 0x000fe40003f24000 */
[----:B------:R-:W-:Y:S01]  /*05e0*/  I2FP.F32.S32 R13, UR7 ;  /* 0x00000007000d7c45 */ /* 0x000fe20008201400 */
[----:B------:R-:W-:Y:S01]  /*05f0*/  UIADD3 UR7, UPT, UPT, UR4, 0x1e, URZ ;  /* 0x0000001e04077890 */ /* 0x000fe2000fffe0ff */
[----:B------:R-:W-:Y:S01]  /*0600*/  SEL R17, R12, 0x4, P3 ;  /* 0x000000040c117807 */ /* 0x000fe20001800000 */
[----:B------:R-:W-:Y:S01]  /*0610*/  IMAD.IADD R11, R10, 0x1, R11 ;  /* 0x000000010a0b7824 */ /* 0x000fe200078e020b */
[----:B------:R-:W-:-:S02]  /*0620*/  SEL R12, RZ, 0x1, !P4 ;  /* 0x00000001ff0c7807 */ /* 0x000fc40006000000 */
[----:B------:R-:W-:Y:S02]  /*0630*/  FSETP.GT.AND P3, PT, R6, R13, PT ;  /* 0x0000000d0600720b */ /* 0x000fe40003f64000 */
[----:B------:R-:W-:Y:S01]  /*0640*/  I2FP.F32.S32 R13, UR6 ;  /* 0x00000006000d7c45 */ /* 0x000fe20008201400 */
[----:B------:R-:W-:Y:S01]  /*0650*/  @P0 IMAD.IADD R0, R12, 0x1, R17 ;  /* 0x000000010c000824 */ /* 0x000fe200078e0211 */
[----:B------:R-:W-:Y:S01]  /*0660*/  SEL R12, R3, 0x6, P5 ;  /* 0x00000006030c7807 */ /* 0x000fe20002800000 */
[----:B------:R-:W-:Y:S01]  /*0670*/  UIADD3 UR6, UPT, UPT, UR4, 0x14, URZ ;  /* 0x0000001404067890 */ /* 0x000fe2000fffe0ff */
[----:B------:R-:W-:Y:S02]  /*0680*/  FSETP.GT.AND P5, PT, R6, R13, !P2 ;  /* 0x0000000d0600720b */ /* 0x000fe400057a4000 */
[----:B------:R-:W-:Y:S02]  /*0690*/  SEL R12, R12, 0x4, P2 ;  /* 0x000000040c0c7807 */ /* 0x000fe40001000000 */
[----:B------:R-:W-:-:S02]  /*06a0*/  SEL R9, RZ, 0x1, !P5 ;  /* 0x00000001ff097807 */ /* 0x000fc40006800000 */
[----:B------:R-:W-:Y:S01]  /*06b0*/  I2FP.F32.S32 R15, UR11 ;  /* 0x0000000b000f7c45 */ /* 0x000fe20008201400 */
[----:B------:R-:W-:Y:S01]  /*06c0*/  UIADD3 UR11, UPT, UPT, UR4, 0x7, URZ ;  /* 0x00000007040b7890 */ /* 0x000fe2000fffe0ff */
[----:B------:R-:W-:Y:S01]  /*06d0*/  I2FP.F32.S32 R13, UR7 ;  /* 0x00000007000d7c45 */ /* 0x000fe20008201400 */
[----:B------:R-:W-:Y:S01]  /*06e0*/  @P6 IMAD.IADD R4, R9, 0x1, R12 ;  /* 0x0000000109046824 */ /* 0x000fe200078e020c */
[----:B------:R-:W-:Y:S01]  /*06f0*/  FSETP.GT.AND P4, PT, R6, R15, PT ;  /* 0x0000000f0600720b */ /* 0x000fe20003f84000 */
[----:B------:R-:W-:Y:S01]  /*0700*/  UIADD3 UR7, UPT, UPT, UR4, 0x17, URZ ;  /* 0x0000001704077890 */ /* 0x000fe2000fffe0ff */
[----:B------:R-:W-:Y:S01]  /*0710*/  I2FP.F32.S32 R9, UR6 ;  /* 0x0000000600097c45 */ /* 0x000fe20008201400 */
[----:B------:R-:W-:Y:S01]  /*0720*/  UIADD3 UR6, UPT, UPT, UR4, 0x1c, URZ ;  /* 0x0000001c04067890 */ /* 0x000fe2000fffe0ff */
[----:B------:R-:W-:Y:S01]  /*0730*/  I2FP.F32.S32 R15, UR10 ;  /* 0x0000000a000f7c45 */ /* 0x000fe20008201400 */
[----:B------:R-:W-:Y:S01]  /*0740*/  UIADD3 UR10, UPT, UPT, UR4, 0x1b, URZ ;  /* 0x0000001b040a7890 */ /* 0x000fe2000fffe0ff */
[----:B------:R-:W-:-:S02]  /*0750*/  SEL R12, R3, 0x6, P3 ;  /* 0x00000006030c7807 */ /* 0x000fc40001800000 */
[C---:B------:R-:W-:Y:S02]  /*0760*/  FSETP.GT.AND P2, PT, R6.reuse, R13, PT ;  /* 0x0000000d0600720b */ /* 0x040fe40003f44000 */
[----:B------:R-:W-:Y:S02]  /*0770*/  FSETP.GT.AND P3, PT, R6, R9, !P1 ;  /* 0x000000090600720b */ /* 0x000fe40004f64000 */
[----:B------:R-:W-:Y:S01]  /*0780*/  I2FP.F32.S32 R13, UR11 ;  /* 0x0000000b000d7c45 */ /* 0x000fe20008201400 */
[----:B------:R-:W-:Y:S01]  /*0790*/  UIADD3 UR11, UPT, UPT, UR5, 0x1, URZ ;  /* 0x00000001050b7890 */ /* 0x000fe2000fffe0ff */
[----:B------:R-:W-:Y:S01]  /*07a0*/  I2FP.F32.S32 R9, UR7 ;  /* 0x0000000700097c45 */ /* 0x000fe20008201400 */
[----:B------:R-:W-:Y:S01]  /*07b0*/  UIADD3 UR7, UPT, UPT, UR5, 0x2, URZ ;  /* 0x0000000205077890 */ /* 0x000fe2000fffe0ff */
[----:B------:R-:W-:Y:S02]  /*07c0*/  SEL R12, R12, 0x4, P1 ;  /* 0x000000040c0c7807 */ /* 0x000fe40000800000 */
[----:B------:R-:W-:-:S02]  /*07d0*/  SEL R7, RZ, 0x1, !P3 ;  /* 0x00000001ff077807 */ /* 0x000fc40005800000 */
[C---:B------:R-:W-:Y:S02]  /*07e0*/  FSETP.GT.AND P0, PT, R6.reuse, R15, PT ;  /* 0x0000000f0600720b */ /* 0x040fe40003f04000 */
[----:B------:R-:W-:Y:S01]  /*07f0*/  I2FP.F32.S32 R15, UR10 ;  /* 0x0000000a000f7c45 */ /* 0x000fe20008201400 */
[----:B------:R-:W-:Y:S01]  /*0800*/  @P4 IMAD.IADD R8, R7, 0x1, R12 ;  /* 0x0000000107084824 */ /* 0x000fe200078e020c */
[C---:B------:R-:W-:Y:S01]  /*0810*/  FSETP.GT.AND P3, PT, R6.reuse, R9, PT ;  /* 0x000000090600720b */ /* 0x040fe20003f64000 */
[----:B------:R-:W-:Y:S01]  /*0820*/  UIADD3 UR10, UPT, UPT, UR4, 0xf, URZ ;  /* 0x0000000f040a7890 */ /* 0x000fe2000fffe0ff */
[----:B------:R-:W-:Y:S01]  /*0830*/  I2FP.F32.S32 R9, UR11 ;  /* 0x0000000b00097c45 */ /* 0x000fe20008201400 */
[----:B------:R-:W-:Y:S01]  /*0840*/  UIADD3 UR11, UPT, UPT, UR5, 0x39, URZ ;  /* 0x00000039050b7890 */ /* 0x000fe2000fffe0ff */
[C---:B------:R-:W-:Y:S02]  /*0850*/  FSETP.GT.AND P5, PT, R6.reuse, R15, PT ;  /* 0x0000000f0600720b */ /* 0x040fe40003fa4000 */
[----:B------:R-:W-:Y:S01]  /*0860*/  I2FP.F32.S32 R7, UR6 ;  /* 0x0000000600077c45 */ /* 0x000fe20008201400 */
[----:B------:R-:W-:Y:S01]  /*0870*/  UIADD3 UR6, UPT, UPT, UR5, 0x9, URZ ;  /* 0x0000000905067890 */ /* 0x000fe2000fffe0ff */
[----:B------:R-:W-:-:S02]  /*0880*/  FSETP.GT.AND P4, PT, R6, R9, PT ;  /* 0x000000090600720b */ /* 0x000fc40003f84000 */
[----:B------:R-:W-:Y:S02]  /*0890*/  SEL R9, R3, 0x6, P2 ;  /* 0x0000000603097807 */ /* 0x000fe40001000000 */
[C---:B------:R-:W-:Y:S02]  /*08a0*/  FSETP.GT.AND P6, PT, R6.reuse, R13, PT ;  /* 0x0000000d0600720b */ /* 0x040fe40003fc4000 */
[C---:B------:R-:W-:Y:S02]  /*08b0*/  FSETP.GT.AND P2, PT, R6.reuse, R7, !P0 ;  /* 0x000000070600720b */ /* 0x040fe40004744000 */
[----:B------:R-:W-:Y:S02]  /*08c0*/  SEL R10, R9, 0x4, P0 ;  /* 0x00000004090a7807 */ /* 0x000fe40000000000 */
[----:B------:R-:W-:Y:S02]  /*08d0*/  SEL R7, RZ, 0x1, !P2 ;  /* 0x00000001ff077807 */ /* 0x000fe40005000000 */
        /* <DEDUP_REMOVED lines=9> */
[----:B------:R-:W-:Y:S01]  /*0970*/  @P6 VIADD R0, R4, 0x8 ;  /* 0x0000000804006836 */ /* 0x000fe20000000000 */
[----:B------:R-:W-:Y:S01]  /*0980*/  I2FP.F32.S32 R9, UR10 ;  /* 0x0000000a00097c45 */ /* 0x000fe20008201400 */
[----:B------:R-:W-:Y:S01]  /*0990*/  @P3 VIADD R8, R11, 0x8 ;  /* 0x000000080b083836 */ /* 0x000fe20000000000 */
[C---:B------:R-:W-:Y:S01]  /*09a0*/  FSETP.GT.AND P6, PT, R6.reuse, R7, PT ;  /* 0x000000070600720b */ /* 0x040fe20003fc4000 */
[----:B------:R-:W-:Y:S01]  /*09b0*/  UIADD3 UR10, UPT, UPT, UR5, 0x3b, URZ ;  /* 0x0000003b050a7890 */ /* 0x000fe2000fffe0ff */
[----:B------:R-:W-:Y:S01]  /*09c0*/  I2FP.F32.S32 R7, UR6 ;  /* 0x0000000600077c45 */ /* 0x000fe20008201400 */
[----:B------:R-:W-:Y:S01]  /*09d0*/  UIADD3 UR6, UPT, UPT, UR5, 0x3e, URZ ;  /* 0x0000003e05067890 */ /* 0x000fe2000fffe0ff */
[----:B------:R-:W-:Y:S01]  /*09e0*/  FSETP.GT.AND P5, PT, R6, R9, PT ;  /* 0x000000090600720b */ /* 0x000fe20003fa4000 */
[----:B------:R-:W-:Y:S01]  /*09f0*/  @P1 VIADD R0, R8, 0x10 ;  /* 0x0000001008001836 */ /* 0x000fe20000000000 */
[----:B------:R-:W-:Y:S01]  /*0a00*/  I2FP.F32.S32 R9, UR7 ;  /* 0x0000000700097c45 */ /* 0x000fe20008201400 */
[----:B------:R-:W-:Y:S01]  /*0a10*/  UIADD3 UR7, UPT, UPT, UR5, 0x38, URZ ;  /* 0x0000003805077890 */ /* 0x000fe2000fffe0ff */
[C---:B------:R-:W-:Y:S01]  /*0a20*/  FSETP.GT.AND P2, PT, R6.reuse, R13, PT ;  /* 0x0000000d0600720b */ /* 0x040fe20003f44000 */
[----:B------:R-:W-:Y:S01]  /*0a30*/  UIADD3 UR11, UPT, UPT, UR4, 0x33, URZ ;  /* 0x00000033040b7890 */ /* 0x000fe2000fffe0ff */
[----:B------:R-:W-:Y:S01]  /*0a40*/  I2FP.F32.S32 R11, UR6 ;  /* 0x00000006000b7c45 */ /* 0x000fe20008201400 */
[----:B------:R-:W-:Y:S01]  /*0a50*/  UIADD3 UR6, UPT, UPT, UR4, 0x31, URZ ;  /* 0x0000003104067890 */ /* 0x000fe2000fffe0ff */
[----:B------:R-:W-:-:S02]  /*0a60*/  FSETP.GT.AND P3, PT, R6, R7, PT ;  /* 0x000000070600720b */ /* 0x000fc40003f64000 */
[C---:B------:R-:W-:Y:S02]  /*0a70*/  FSETP.GT.AND P1, PT, R6.reuse, R9, PT ;  /* 0x000000090600720b */ /* 0x040fe40003f24000 */
[----:B------:R-:W-:Y:S01]  /*0a80*/  I2FP.F32.S32 R9, UR7 ;  /* 0x0000000700097c45 */ /* 0x000fe20008201400 */
[----:B------:R-:W-:Y:S01]  /*0a90*/  UIADD3 UR7, UPT, UPT, UR4, 0x32, URZ ;  /* 0x0000003204077890 */ /* 0x000fe2000fffe0ff */
[C---:B------:R-:W-:Y:S02]  /*0aa0*/  SEL R7, R5.reuse, 0x2, P2 ;  /* 0x0000000205077807 */ /* 0x040fe40001000000 */
[C---:B------:R-:W-:Y:S02]  /*0ab0*/  FSETP.GT.AND P2, PT, R6.reuse, R11, PT ;  /* 0x0000000b0600720b */ /* 0x040fe40003f44000 */
[----:B------:R-:W-:Y:S02]  /*0ac0*/  SEL R4, R5, 0x2, P3 ;  /* 0x0000000205047807 */ /* 0x000fe40001800000 */
[----:B------:R-:W-:-:S02]  /*0ad0*/  FSETP.GT.AND P3, PT, R6, R9, !P6 ;  /* 0x000000090600720b */ /* 0x000fc40007764000 */
[----:B------:R-:W-:Y:S01]  /*0ae0*/  I2FP.F32.S32 R11, UR10 ;  /* 0x0000000a000b7c45 */ /* 0x000fe20008201400 */
[----:B------:R-:W-:Y:S01]  /*0af0*/  UIADD3 UR10, UPT, UPT, UR4, 0x36, URZ ;  /* 0x00000036040a7890 */ /* 0x000fe2000fffe0ff */
[----:B------:R-:W-:Y:S01]  /*0b00*/  I2FP.F32.S32 R9, UR6 ;  /* 0x0000000600097c45 */ /* 0x000fe20008201400 */
[----:B------:R-:W-:Y:S01]  /*0b10*/  UIADD3 UR6, UPT, UPT, UR5, 0x3c, URZ ;  /* 0x0000003c05067890 */ /* 0x000fe2000fffe0ff */
[----:B------:R-:W-:Y:S02]  /*0b20*/  SEL R4, R4, RZ, P6 ;  /* 0x000000ff04047207 */ /* 0x000fe40003000000 */
[C---:B------:R-:W-:Y:S02]  /*0b30*/  FSETP.GT.AND P6, PT, R6.reuse, R11, PT ;  /* 0x0000000b0600720b */ /* 0x040fe40003fc4000 */
[----:B------:R-:W-:Y:S02]  /*0b40*/  SEL R11, RZ, 0x1, !P3 ;  /* 0x00000001ff0b7807 */ /* 0x000fe40005800000 */
[----:B------:R-:W-:-:S02]  /*0b50*/  FSETP.GT.AND P3, PT, R6, R9, PT ;  /* 0x000000090600720b */ /* 0x000fc40003f64000 */
[----:B------:R-:W-:Y:S01]  /*0b60*/  I2FP.F32.S32 R9, UR7 ;  /* 0x0000000700097c45 */ /* 0x000fe20008201400 */
[----:B------:R-:W-:Y:S01]  /*0b70*/  UIADD3 UR7, UPT, UPT, UR4, 0x35, URZ ;  /* 0x0000003504077890 */ /* 0x000fe2000fffe0ff */
[----:B------:R-:W-:Y:S01]  /*0b80*/  SEL R8, R3, 0x6, P2 ;  /* 0x0000000603087807 */ /* 0x000fe20001000000 */
[----:B------:R-:W-:Y:S01]  /*0b90*/  IMAD.IADD R10, R4, 0x1, R11 ;  /* 0x00000001040a7824 */ /* 0x000fe200078e020b */
[----:B------:R-:W-:Y:S01]  /*0ba0*/  I2FP.F32.S32 R13, UR6 ;  /* 0x00000006000d7c45 */ /* 0x000fe20008201400 */
[----:B------:R-:W-:Y:S01]  /*0bb0*/  UIADD3 UR6, UPT, UPT, UR4, 0x30, URZ ;  /* 0x0000003004067890 */ /* 0x000fe2000fffe0ff */
[----:B------:R-:W-:Y:S02]  /*0bc0*/  FSETP.GT.AND P0, PT, R6, R15, PT ;  /* 0x0000000f0600720b */ /* 0x000fe40003f04000 */
[----:B------:R-:W-:Y:S02]  /*0bd0*/  SEL R15, R8, 0x4, P1 ;  /* 0x00000004080f7807 */ /* 0x000fe40000800000 */
[----:B------:R-:W-:-:S02]  /*0be0*/  FSETP.GT.AND P1, PT, R6, R13, !P1 ;  /* 0x0000000d0600720b */ /* 0x000fc40004f24000 */
[C---:B------:R-:W-:Y:S02]  /*0bf0*/  FSETP.GT.AND P2, PT, R6.reuse, R9, PT ;  /* 0x000000090600720b */ /* 0x040fe40003f44000 */
[----:B------:R-:W-:Y:S01]  /*0c00*/  I2FP.F32.S32 R9, UR7 ;  /* 0x0000000700097c45 */ /* 0x000fe20008201400 */
[----:B------:R-:W-:Y:S01]  /*0c10*/  UIADD3 UR7, UPT, UPT, UR4, 0x39, URZ ;  /* 0x0000003904077890 */ /* 0x000fe2000fffe0ff */
[----:B------:R-:W-:Y:S01]  /*0c20*/  I2FP.F32.S32 R11, UR10 ;  /* 0x0000000a000b7c45 */ /* 0x000fe20008201400 */
[----:B------:R-:W-:Y:S01]  /*0c30*/  UIADD3 UR10, UPT, UPT, UR4, 0x37, URZ ;  /* 0x00000037040a7890 */ /* 0x000fe2000fffe0ff */
[----:B------:R-:W-:Y:S02]  /*0c40*/  SEL R8, RZ, 0x1, !P1 ;  /* 0x00000001ff087807 */ /* 0x000fe40004800000 */
[----:B------:R-:W-:Y:S02]  /*0c50*/  SEL R4, R5, 0x2, P5 ;  /* 0x0000000205047807 */ /* 0x000fe40002800000 */
[----:B------:R-:W-:Y:S01]  /*0c60*/  FSETP.GT.AND P5, PT, R6, R9, PT ;  /* 0x000000090600720b */ /* 0x000fe20003fa4000 */
[----:B------:R-:W-:Y:S01]  /*0c70*/  @P6 IMAD.IADD R10, R8, 0x1, R15 ;  /* 0x00000001080a6824 */ /* 0x000fe200078e020f */
[----:B------:R-:W-:Y:S01]  /*0c80*/  I2FP.F32.S32 R9, UR6 ;  /* 0x0000000600097c45 */ /* 0x000fe20008201400 */
[----:B------:R-:W-:Y:S01]  /*0c90*/  UIADD3 UR6, UPT, UPT, UR4, 0x3a, URZ ;  /* 0x0000003a04067890 */ /* 0x000fe2000fffe0ff */
[----:B------:R-:W-:-:S02]  /*0ca0*/  FSETP.GT.AND P1, PT, R6, R11, PT ;  /* 0x0000000b0600720b */ /* 0x000fc40003f24000 */
[----:B------:R-:W-:Y:S02]  /*0cb0*/  I2FP.F32.S32 R11, UR11 ;  /* 0x0000000b000b7c45 */ /* 0x000fe40008201400 */
[----:B------:R-:W-:Y:S02]  /*0cc0*/  SEL R8, R5, 0x2, P2 ;  /* 0x0000000205087807 */ /* 0x000fe40001000000 */
[C---:B------:R-:W-:Y:S02]  /*0cd0*/  FSETP.GT.AND P2, PT, R6.reuse, R9, !P3 ;  /* 0x000000090600720b */ /* 0x040fe40005f44000 */
[----:B------:R-:W-:Y:S01]  /*0ce0*/  I2FP.F32.S32 R9, UR7 ;  /* 0x0000000700097c45 */ /* 0x000fe20008201400 */
[----:B------:R-:W-:Y:S01]  /*0cf0*/  UIADD3 UR7, UPT, UPT, UR4, 0x3d, URZ ;  /* 0x0000003d04077890 */ /* 0x000fe2000fffe0ff */
[----:B------:R-:W-:Y:S02]  /*0d00*/  FSETP.GT.AND P6, PT, R6, R11, PT ;  /* 0x0000000b0600720b */ /* 0x000fe40003fc4000 */
[----:B------:R-:W-:Y:S01]  /*0d10*/  I2FP.F32.S32 R11, UR6 ;  /* 0x00000006000b7c45 */ /* 0x000fe20008201400 */
[----:B------:R-:W-:Y:S01]  /*0d20*/  UIADD3 UR6, UPT, UPT, UR4, 0x34, URZ ;  /* 0x0000003404067890 */ /* 0x000fe2000fffe0ff */
[----:B------:R-:W-:-:S02]  /*0d30*/  SEL R8, R8, RZ, P3 ;  /* 0x000000ff08087207 */ /* 0x000fc40001800000 */
[C---:B------:R-:W-:Y:S02]  /*0d40*/  FSETP.GT.AND P3, PT, R6.reuse, R9, PT ;  /* 0x000000090600720b */ /* 0x040fe40003f64000 */
[----:B------:R-:W-:Y:S02]  /*0d50*/  SEL R9, RZ, 0x1, !P2 ;  /* 0x00000001ff097807 */ /* 0x000fe40005000000 */
[----:B------:R-:W-:Y:S01]  /*0d60*/  I2FP.F32.S32 R13, UR7 ;  /* 0x00000007000d7c45 */ /* 0x000fe20008201400 */
[----:B------:R-:W-:Y:S01]  /*0d70*/  UIADD3 UR7, UPT, UPT, UR4, 0x3e, URZ ;  /* 0x0000003e04077890 */ /* 0x000fe2000fffe0ff */
[----:B------:R-:W-:Y:S01]  /*0d80*/  FSETP.GT.AND P2, PT, R6, R11, PT ;  /* 0x0000000b0600720b */ /* 0x000fe20003f44000 */
[----:B------:R-:W-:Y:S01]  /*0d90*/  IMAD.IADD R9, R8, 0x1, R9 ;  /* 0x0000000108097824 */ /* 0x000fe200078e0209 */
[----:B------:R-:W-:Y:S02]  /*0da0*/  SEL R12, R3, 0x6, P1 ;  /* 0x00000006030c7807 */ /* 0x000fe40000800000 */
[----:B------:R-:W-:Y:S01]  /*0db0*/  I2FP.F32.S32 R11, UR6 ;  /* 0x00000006000b7c45 */ /* 0x000fe20008201400 */
[----:B------:R-:W-:Y:S01]  /*0dc0*/  UIADD3 UR6, UPT, UPT, UR4, 0x3b, URZ ;  /* 0x0000003b04067890 */ /* 0x000fe2000fffe0ff */
[----:B------:R-:W-:-:S02]  /*0dd0*/  FSETP.GT.AND P1, PT, R6, R13, PT ;  /* 0x0000000d0600720b */ /* 0x000fc40003f24000 */
[----:B------:R-:W-:Y:S02]  /*0de0*/  SEL R13, R12, 0x4, P5 ;  /* 0x000000040c0d7807 */ /* 0x000fe40002800000 */
[C---:B------:R-:W-:Y:S02]  /*0df0*/  FSETP.GT.AND P5, PT, R6.reuse, R11, !P5 ;  /* 0x0000000b0600720b */ /* 0x040fe40006fa4000 */
[----:B------:R-:W-:Y:S01]  /*0e00*/  I2FP.F32.S32 R11, UR7 ;  /* 0x00000007000b7c45 */ /* 0x000fe20008201400 */
[----:B------:R-:W-:Y:S01]  /*0e10*/  UIADD3 UR7, UPT, UPT, UR4, 0x38, URZ ;  /* 0x0000003804077890 */ /* 0x000fe2000fffe0ff */
[----:B------:R-:W-:Y:S02]  /*0e20*/  SEL R8, RZ, 0x1, !P5 ;  /* 0x00000001ff087807 */ /* 0x000fe40006800000 */
[----:B------:R-:W-:Y:S01]  /*0e30*/  I2FP.F32.S32 R15, UR6 ;  /* 0x00000006000f7c45 */ /* 0x000fe20008201400 */
[----:B------:R-:W-:Y:S01]  /*0e40*/  UIADD3 UR6, UPT, UPT, UR4, 0x29, URZ ;  /* 0x0000002904067890 */ /* 0x000fe2000fffe0ff */
[----:B------:R-:W-:Y:S01]  /*0e50*/  FSETP.GT.AND P5, PT, R6, R11, PT ;  /* 0x0000000b0600720b */ /* 0x000fe20003fa4000 */
[----:B------:R-:W-:Y:S01]  /*0e60*/  @P6 IMAD.IADD R9, R8, 0x1, R13 ;  /* 0x0000000108096824 */ /* 0x000fe200078e020d */
[----:B------:R-:W-:-:S02]  /*0e70*/  SEL R8, R5, 0x2, P2 ;  /* 0x0000000205087807 */ /* 0x000fc40001000000 */
[----:B------:R-:W-:Y:S01]  /*0e80*/  I2FP.F32.S32 R13, UR10 ;  /* 0x0000000a000d7c45 */ /* 0x000fe20008201400 */
[----:B------:R-:W-:Y:S01]  /*0e90*/  UIADD3 UR10, UPT, UPT, UR4, 0x3c, URZ ;  /* 0x0000003c040a7890 */ /* 0x000fe2000fffe0ff */
[----:B------:R-:W-:Y:S01]  /*0ea0*/  I2FP.F32.S32 R11, UR7 ;  /* 0x00000007000b7c45 */ /* 0x000fe20008201400 */
[----:B------:R-:W-:Y:S01]  /*0eb0*/  UIADD3 UR7, UPT, UPT, UR4, 0x2a, URZ ;  /* 0x0000002a04077890 */ /* 0x000fe2000fffe0ff */
[----:B------:R-:W-:Y:S02]  /*0ec0*/  SEL R8, R8, RZ, P3 ;  /* 0x000000ff08087207 */ /* 0x000fe40001800000 */
[C---:B------:R-:W-:Y:S02]  /*0ed0*/  FSETP.GT.AND P3, PT, R6.reuse, R11, !P3 ;  /* 0x0000000b0600720b */ /* 0x040fe40005f64000 */
[----:B------:R-:W-:Y:S01]  /*0ee0*/  I2FP.F32.S32 R11, UR6 ;  /* 0x00000006000b7c45 */ /* 0x000fe20008201400 */
[----:B------:R-:W-:Y:S01]  /*0ef0*/  UIADD3 UR6, UPT, UPT, UR4, 0x2d, URZ ;  /* 0x0000002d04067890 */ /* 0x000fe2000fffe0ff */
[----:B------:R-:W-:-:S02]  /*0f00*/  FSETP.GT.AND P2, PT, R6, R13, PT ;  /* 0x0000000d0600720b */ /* 0x000fc40003f44000 */
[C---:B------:R-:W-:Y:S02]  /*0f10*/  FSETP.GT.AND P6, PT, R6.reuse, R15, PT ;  /* 0x0000000f0600720b */ /* 0x040fe40003fc4000 */
[----:B------:R-:W-:Y:S01]  /*0f20*/  I2FP.F32.S32 R13, UR10 ;  /* 0x0000000a000d7c45 */ /* 0x000fe20008201400 */
[----:B------:R-:W-:Y:S01]  /*0f30*/  UIADD3 UR10, UPT, UPT, UR4, 0x2b, URZ ;  /* 0x0000002b040a7890 */ /* 0x000fe2000fffe0ff */
[----:B------:R-:W-:Y:S02]  /*0f40*/  SEL R15, RZ, 0x1, !P3 ;  /* 0x00000001ff0f7807 */ /* 0x000fe40005800000 */
[----:B------:R-:W-:Y:S02]  /*0f50*/  FSETP.GT.AND P3, PT, R6, R11, PT ;  /* 0x0000000b0600720b */ /* 0x000fe40003f64000 */
[----:B------:R-:W-:Y:S01]  /*0f60*/  SEL R12, R3, 0x6, P5 ;  /* 0x00000006030c7807 */ /* 0x000fe20002800000 */
[----:B------:R-:W-:Y:S01]  /*0f70*/  IMAD.IADD R8, R8, 0x1, R15 ;  /* 0x0000000108087824 */ /* 0x000fe200078e020f */
[----:B------:R-:W-:Y:S01]  /*0f80*/  I2FP.F32.S32 R11, UR7 ;  /* 0x00000007000b7c45 */ /* 0x000fe20008201400 */
[----:B------:R-:W-:Y:S01]  /*0f90*/  UIADD3 UR7, UPT, UPT, UR4, 0x2e, URZ ;  /* 0x0000002e04077890 */ /* 0x000fe2000fffe0ff */
[----:B------:R-:W-:-:S02]  /*0fa0*/  FSETP.GT.AND P5, PT, R6, R13, !P1 ;  /* 0x0000000d0600720b */ /* 0x000fc40004fa4000 */
[----:B------:R-:W-:Y:S01]  /*0fb0*/  I2FP.F32.S32 R13, UR6 ;  /* 0x00000006000d7c45 */ /* 0x000fe20008201400 */
[----:B------:R-:W-:Y:S01]  /*0fc0*/  UIADD3 UR6, UPT, UPT, UR4, 0x21, URZ ;  /* 0x0000002104067890 */ /* 0x000fe2000fffe0ff */
[----:B------:R-:W-:Y:S02]  /*0fd0*/  SEL R12, R12, 0x4, P1 ;  /* 0x000000040c0c7807 */ /* 0x000fe40000800000 */
[C---:B------:R-:W-:Y:S02]  /*0fe0*/  FSETP.GT.AND P1, PT, R6.reuse, R11, PT ;  /* 0x0000000b0600720b */ /* 0x040fe40003f24000 */
[----:B------:R-:W-:Y:S02]  /*0ff0*/  SEL R11, RZ, 0x1, !P5 ;  /* 0x00000001ff0b7807 */ /* 0x000fe40006800000 */
[----:B------:R-:W-:Y:S02]  /*1000*/  FSETP.GT.AND P5, PT, R6, R13, PT ;  /* 0x0000000d0600720b */ /* 0x000fe40003fa4000 */
[----:B------:R-:W-:Y:S01]  /*1010*/  I2FP.F32.S32 R13, UR5 ;  /* 0x00000005000d7c45 */ /* 0x000fe20008201400 */
[----:B------:R-:W-:Y:S01]  /*1020*/  @P6 IMAD.IADD R8, R11, 0x1, R12 ;  /* 0x000000010b086824 */ /* 0x000fe200078e020c */
[----:B------:R-:W-:-:S02]  /*1030*/  SEL R7, R7, RZ, P4 ;  /* 0x000000ff07077207 */ /* 0x000fc40002000000 */
[----:B------:R-:W-:Y:S01]  /*1040*/  I2FP.F32.S32 R11, UR7 ;  /* 0x00000007000b7c45 */ /* 0x000fe20008201400 */
[----:B------:R-:W-:Y:S01]  /*1050*/  UIADD3 UR7, UPT, UPT, UR4, 0x28, URZ ;  /* 0x0000002804077890 */ /* 0x000fe2000fffe0ff */
[----:B------:R-:W-:Y:S01]  /*1060*/  FSETP.GT.AND P4, PT, R6, R13, !P4 ;  /* 0x0000000d0600720b */ /* 0x000fe20006784000 */
[----:B------:R-:W-:Y:S01]  /*1070*/  @P2 VIADD R9, R8, 0x8 ;  /* 0x0000000808092836 */ /* 0x000fe20000000000 */
[----:B------:R-:W-:Y:S01]  /*1080*/  I2FP.F32.S32 R13, UR10 ;  /* 0x0000000a000d7c45 */ /* 0x000fe20008201400 */
[----:B------:R-:W-:Y:S01]  /*1090*/  UIADD3 UR10, UPT, UPT, UR4, 0x2f, URZ ;  /* 0x0000002f040a7890 */ /* 0x000fe2000fffe0ff */
[----:B------:R-:W-:Y:S02]  /*10a0*/  SEL R12, RZ, 0x1, !P4 ;  /* 0x00000001ff0c7807 */ /* 0x000fe40006000000 */
[C---:B------:R-:W-:Y:S02]  /*10b0*/  FSETP.GT.AND P4, PT, R6.reuse, R13, PT ;  /* 0x0000000d0600720b */ /* 0x040fe40003f84000 */
[----:B------:R-:W-:Y:S01]  /*10c0*/  I2FP.F32.S32 R13, UR7 ;  /* 0x00000007000d7c45 */ /* 0x000fe20008201400 */
[----:B------:R-:W-:Y:S01]  /*10d0*/  UIADD3 UR7, UPT, UPT, UR4, 0x25, URZ ;  /* 0x0000002504077890 */ /* 0x000fe2000fffe0ff */
[----:B------:R-:W-:-:S02]  /*10e0*/  FSETP.GT.AND P6, PT, R6, R11, PT ;  /* 0x0000000b0600720b */ /* 0x000fc40003fc4000 */
[----:B------:R-:W-:Y:S01]  /*10f0*/  I2FP.F32.S32 R11, UR6 ;  /* 0x00000006000b7c45 */ /* 0x000fe20008201400 */
[----:B------:R-:W-:Y:S01]  /*1100*/  UIADD3 UR6, UPT, UPT, UR4, 0x22, URZ ;  /* 0x0000002204067890 */ /* 0x000fe2000fffe0ff */
[----:B------:R-:W-:Y:S02]  /*1110*/  SEL R8, R5, 0x2, P1 ;  /* 0x0000000205087807 */ /* 0x000fe40000800000 */
[C---:B------:R-:W-:Y:S02]  /*1120*/  FSETP.GT.AND P1, PT, R6.reuse, R13, !P3 ;  /* 0x0000000d0600720b */ /* 0x040fe40005f24000 */
[----:B------:R-:W-:Y:S01]  /*1130*/  I2FP.F32.S32 R13, UR7 ;  /* 0x00000007000d7c45 */ /* 0x000fe20008201400 */
[----:B------:R-:W-:Y:S01]  /*1140*/  UIADD3 UR7, UPT, UPT, UR4, 0x2c, URZ ;  /* 0x0000002c04077890 */ /* 0x000fe2000fffe0ff */
[----:B------:R-:W-:Y:S02]  /*1150*/  FSETP.GT.AND P2, PT, R6, R11, PT ;  /* 0x0000000b0600720b */ /* 0x000fe40003f44000 */
[----:B------:R-:W-:Y:S01]  /*1160*/  I2FP.F32.S32 R11, UR6 ;  /* 0x00000006000b7c45 */ /* 0x000fe20008201400 */
[----:B------:R-:W-:Y:S01]  /*1170*/  UIADD3 UR6, UPT, UPT, UR4, 0x26, URZ ;  /* 0x0000002604067890 */ /* 0x000fe2000fffe0ff */
[----:B------:R-:W-:-:S02]  /*1180*/  SEL R15, RZ, 0x1, !P1 ;  /* 0x00000001ff0f7807 */ /* 0x000fc40004800000 */
[----:B------:R-:W-:Y:S02]  /*1190*/  FSETP.GT.AND P1, PT, R6, R13, PT ;  /* 0x0000000d0600720b */ /* 0x000fe40003f24000 */
[----:B------:R-:W-:Y:S02]  /*11a0*/  SEL R14, R3, 0x6, P6 ;  /* 0x00000006030e7807 */ /* 0x000fe40003000000 */
[----:B------:R-:W-:Y:S02]  /*11b0*/  SEL R8, R8, RZ, P3 ;  /* 0x000000ff08087207 */ /* 0x000fe40001800000 */
[----:B------:R-:W-:Y:S01]  /*11c0*/  I2FP.F32.S32 R13, UR7 ;  /* 0x00000007000d7c45 */ /* 0x000fe20008201400 */
[----:B------:R-:W-:Y:S01]  /*11d0*/  UIADD3 UR7, UPT, UPT, UR4, 0x23, URZ ;  /* 0x0000002304077890 */ /* 0x000fe2000fffe0ff */
[----:B------:R-:W-:Y:S02]  /*11e0*/  FSETP.GT.AND P3, PT, R6, R11, PT ;  /* 0x0000000b0600720b */ /* 0x000fe40003f64000 */
[----:B------:R-:W-:Y:S01]  /*11f0*/  I2FP.F32.S32 R11, UR6 ;  /* 0x00000006000b7c45 */ /* 0x000fe20008201400 */
[----:B------:R-:W-:Y:S01]  /*1200*/  UIADD3 UR6, UPT, UPT, UR4, 0x27, URZ ;  /* 0x0000002704067890 */ /* 0x000fe2000fffe0ff */
[----:B------:R-:W-:-:S02]  /*1210*/  SEL R17, R14, 0x4, P5 ;  /* 0x000000040e117807 */ /* 0x000fc40002800000 */
[C---:B------:R-:W-:Y:S02]  /*1220*/  FSETP.GT.AND P5, PT, R6.reuse, R13, !P5 ;  /* 0x0000000d0600720b */ /* 0x040fe40006fa4000 */
[----:B------:R-:W-:Y:S01]  /*1230*/  FSETP.GT.AND P6, PT, R6, R11, PT ;  /* 0x0000000b0600720b */ /* 0x000fe20003fc4000 */
[----:B------:R-:W-:Y:S01]  /*1240*/  IMAD.IADD R11, R8, 0x1, R15 ;  /* 0x00000001080b7824 */ /* 0x000fe200078e020f */
[----:B------:R-:W-:Y:S02]  /*1250*/  SEL R8, RZ, 0x1, !P5 ;  /* 0x00000001ff087807 */ /* 0x000fe40006800000 */
[----:B------:R-:W-:Y:S01]  /*1260*/  I2FP.F32.S32 R13, UR6 ;  /* 0x00000006000d7c45 */ /* 0x000fe20008201400 */
[----:B------:R-:W-:Y:S01]  /*1270*/  UIADD3 UR6, UPT, UPT, UR4, 0x20, URZ ;  /* 0x0000002004067890 */ /* 0x000fe2000fffe0ff */
[----:B------:R-:W-:Y:S01]  /*1280*/  I2FP.F32.S32 R15, UR10 ;  /* 0x0000000a000f7c45 */ /* 0x000fe20008201400 */
[----:B------:R-:W-:Y:S01]  /*1290*/  @P4 IMAD.IADD R11, R8, 0x1, R17 ;  /* 0x00000001080b4824 */ /* 0x000fe200078e0211 */
[C---:B------:R-:W-:Y:S01]  /*12a0*/  FSETP.GT.AND P5, PT, R6.reuse, R13, PT ;  /* 0x0000000d0600720b */ /* 0x040fe20003fa4000 */
[----:B------:R-:W-:Y:S01]  /*12b0*/  UIADD3 UR10, UPT, UPT, UR5, 0xb, URZ ;  /* 0x0000000b050a7890 */ /* 0x000fe2000fffe0ff */
[----:B------:R-:W-:-:S02]  /*12c0*/  FSETP.GT.AND P4, PT, R6, R15, PT ;  /* 0x0000000f0600720b */ /* 0x000fc40003f84000 */
[----:B------:R-:W-:Y:S01]  /*12d0*/  I2FP.F32.S32 R15, UR7 ;  /* 0x00000007000f7c45 */ /* 0x000fe20008201400 */
[----:B------:R-:W-:Y:S01]  /*12e0*/  UIADD3 UR7, UPT, UPT, UR4, 0x1f, URZ ;  /* 0x0000001f04077890 */ /* 0x000fe2000fffe0ff */
[----:B------:R-:W-:Y:S01]  /*12f0*/  SEL R8, R5, 0x2, P3 ;  /* 0x0000000205087807 */ /* 0x000fe20001800000 */
        /* <DEDUP_REMOVED lines=17> */
[----:B------:R-:W-:Y:S02]  /*1410*/  SEL R15, R14, 0x4, P1 ;  /* 0x000000040e0f7807 */ /* 0x000fe40000800000 */
[----:B------:R-:W-:Y:S02]  /*1420*/  FSETP.GT.AND P1, PT, R6, R17, PT ;  /* 0x000000110600720b */ /* 0x000fe40003f24000 */
[----:B------:R-:W-:Y:S01]  /*1430*/  I2FP.F32.S32 R17, UR4 ;  /* 0x0000000400117c45 */ /* 0x000fe20008201400 */
[----:B------:R-:W-:Y:S01]  /*1440*/  UIADD3 UR4, UPT, UPT, UR5, 0xd, URZ ;  /* 0x0000000d05047890 */ /* 0x000fe2000fffe0ff */
[----:B------:R-:W-:Y:S02]  /*1450*/  SEL R14, RZ, 0x1, !P6 ;  /* 0x00000001ff0e7807 */ /* 0x000fe40007000000 */
[----:B------:R-:W-:Y:S01]  /*1460*/  I2FP.F32.S32 R19, UR7 ;  /* 0x0000000700137c45 */ /* 0x000fe20008201400 */
[----:B------:R-:W-:Y:S01]  /*1470*/  UIADD3 UR7, UPT, UPT, UR5, 0x3, URZ ;  /* 0x0000000305077890 */ /* 0x000fe2000fffe0ff */
[----:B------:R-:W-:Y:S01]  /*1480*/  SEL R13, R4, RZ, P0 ;  /* 0x000000ff040d7207 */ /* 0x000fe20000000000 */
[----:B------:R-:W-:Y:S01]  /*1490*/  @P3 IMAD.IADD R8, R14, 0x1, R15 ;  /* 0x000000010e083824 */ /* 0x000fe200078e020f */
[----:B------:R-:W-:Y:S01]  /*14a0*/  I2FP.F32.S32 R15, UR4 ;  /* 0x00000004000f7c45 */ /* 0x000fe20008201400 */
[----:B------:R-:W-:Y:S01]  /*14b0*/  UIADD3 UR4, UPT, UPT, UR5, 0x4, URZ ;  /* 0x0000000405047890 */ /* 0x000fe2000fffe0ff */
[C---:B------:R-:W-:Y:S01]  /*14c0*/  FSETP.GT.AND P0, PT, R6.reuse, R17, !P0 ;  /* 0x000000110600720b */ /* 0x040fe20004704000 */
[----:B------:R-:W-:Y:S01]  /*14d0*/  @P5 VIADD R8, R11, 0x8 ;  /* 0x000000080b085836 */ /* 0x000fe20000000000 */
[----:B------:R-:W-:Y:S01]  /*14e0*/  I2FP.F32.S32 R17, UR7 ;  /* 0x0000000700117c45 */ /* 0x000fe20008201400 */
[----:B------:R-:W-:Y:S01]  /*14f0*/  IMAD.IADD R4, R7, 0x1, R12 ;  /* 0x0000000107047824 */ /* 0x000fe200078e020c */
[C---:B------:R-:W-:Y:S01]  /*1500*/  FSETP.GT.AND P3, PT, R6.reuse, R15, PT ;  /* 0x0000000f0600720b */ /* 0x040fe20003f64000 */
[----:B------:R-:W-:Y:S01]  /*1510*/  UIADD3 UR7, UPT, UPT, UR5, 0x12, URZ ;  /* 0x0000001205077890 */ /* 0x000fe2000fffe0ff */
[----:B------:R-:W-:Y:S01]  /*1520*/  I2FP.F32.S32 R15, UR6 ;  /* 0x00000006000f7c45 */ /* 0x000fe20008201400 */
[----:B------:R-:W-:Y:S01]  /*1530*/  UIADD3 UR6, UPT, UPT, UR5, 0x11, URZ ;  /* 0x0000001105067890 */ /* 0x000fe2000fffe0ff */
[----:B------:R-:W-:Y:S01]  /*1540*/  FSETP.GT.AND P6, PT, R6, R19, PT ;  /* 0x000000130600720b */ /* 0x000fe20003fc4000 */
[----:B------:R-:W-:Y:S01]  /*1550*/  @P4 VIADD R8, R9, 0x10 ;  /* 0x0000001009084836 */ /* 0x000fe20000000000 */
[----:B------:R-:W-:-:S02]  /*1560*/  SEL R14, RZ, 0x1, !P0 ;  /* 0x00000001ff0e7807 */ /* 0x000fc40004000000 */
[----:B------:R-:W-:Y:S01]  /*1570*/  FSETP.GT.AND P0, PT, R6, R17, PT ;  /* 0x000000110600720b */ /* 0x000fe20003f04000 */
[----:B------:R-:W-:Y:S01]  /*1580*/  @P2 VIADD R0, R8, 0x20 ;  /* 0x0000002008002836 */ /* 0x000fe20000000000 */
[----:B------:R-:W-:Y:S01]  /*1590*/  I2FP.F32.S32 R11, UR4 ;  /* 0x00000004000b7c45 */ /* 0x000fe20008201400 */
[----:B------:R-:W-:Y:S01]  /*15a0*/  UIADD3 UR4, UPT, UPT, UR5, 0xc, URZ ;  /* 0x0000000c05047890 */ /* 0x000fe2000fffe0ff */
[C---:B------:R-:W-:Y:S02]  /*15b0*/  FSETP.GT.AND P5, PT, R6.reuse, R15, PT ;  /* 0x0000000f0600720b */ /* 0x040fe40003fa4000 */
[----:B------:R-:W-:Y:S02]  /*15c0*/  SEL R15, R3, 0x6, P6 ;  /* 0x00000006030f7807 */ /* 0x000fe40003000000 */
[----:B------:R-:W-:Y:S02]  /*15d0*/  FSETP.GT.AND P6, PT, R6, R11, !P1 ;  /* 0x0000000b0600720b */ /* 0x000fe40004fc4000 */
[----:B------:R-:W-:-:S02]  /*15e0*/  SEL R12, R15, 0x4, P1 ;  /* 0x000000040f0c7807 */ /* 0x000fc40000800000 */
[----:B------:R-:W-:Y:S02]  /*15f0*/  SEL R7, RZ, 0x1, !P6 ;  /* 0x00000001ff077807 */ /* 0x000fe40007000000 */
[----:B------:R-:W-:Y:S01]  /*1600*/  I2FP.F32.S32 R17, UR10 ;  /* 0x0000000a00117c45 */ /* 0x000fe20008201400 */
[----:B------:R-:W-:Y:S01]  /*1610*/  UIADD3 UR10, UPT, UPT, UR5, 0xf, URZ ;  /* 0x0000000f050a7890 */ /* 0x000fe2000fffe0ff */
[----:B------:R-:W-:Y:S01]  /*1620*/  I2FP.F32.S32 R11, UR6 ;  /* 0x00000006000b7c45 */ /* 0x000fe20008201400 */
[----:B------:R-:W-:Y:S01]  /*1630*/  @P0 IMAD.IADD R4, R7, 0x1, R12 ;  /* 0x0000000107040824 */ /* 0x000fe200078e020c */
[----:B------:R-:W-:Y:S01]  /*1640*/  I2FP.F32.S32 R7, UR4 ;  /* 0x0000000400077c45 */ /* 0x000fe20008201400 */
[----:B------:R-:W-:Y:S01]  /*1650*/  UIADD3 UR4, UPT, UPT, UR5, 0x16, URZ ;  /* 0x0000001605047890 */ /* 0x000fe2000fffe0ff */
[C---:B------:R-:W-:Y:S01]  /*1660*/  FSETP.GT.AND P1, PT, R6.reuse, R17, PT ;  /* 0x000000110600720b */ /* 0x040fe20003f24000 */
[----:B------:R-:W-:Y:S01]  /*1670*/  UIADD3 UR6, UPT, UPT, UR5, 0x15, URZ ;  /* 0x0000001505067890 */ /* 0x000fe2000fffe0ff */
[----:B------:R-:W-:-:S02]  /*1680*/  FSETP.GT.AND P6, PT, R6, R11, PT ;  /* 0x0000000b0600720b */ /* 0x000fc40003fc4000 */
[----:B------:R-:W-:Y:S01]  /*1690*/  I2FP.F32.S32 R11, UR7 ;  /* 0x00000007000b7c45 */ /* 0x000fe20008201400 */
[----:B------:R-:W-:Y:S01]  /*16a0*/  UIADD3 UR7, UPT, UPT, UR5, 0x13, URZ ;  /* 0x0000001305077890 */ /* 0x000fe2000fffe0ff */
[----:B------:R-:W-:Y:S02]  /*16b0*/  SEL R12, R3, 0x6, P5 ;  /* 0x00000006030c7807 */ /* 0x000fe40002800000 */
[C---:B------:R-:W-:Y:S02]  /*16c0*/  FSETP.GT.AND P5, PT, R6.reuse, R7, !P3 ;  /* 0x000000070600720b */ /* 0x040fe40005fa4000 */
[----:B------:R-:W-:Y:S01]  /*16d0*/  FSETP.GT.AND P0, PT, R6, R11, PT ;  /* 0x0000000b0600720b */ /* 0x000fe20003f04000 */
[----:B------:R-:W-:Y:S01]  /*16e0*/  IMAD.IADD R11, R13, 0x1, R14 ;  /* 0x000000010d0b7824 */ /* 0x000fe200078e020e */
[----:B------:R-:W-:Y:S01]  /*16f0*/  I2FP.F32.S32 R15, UR4 ;  /* 0x00000004000f7c45 */ /* 0x000fe20008201400 */
[----:B------:R-:W-:Y:S01]  /*1700*/  UIADD3 UR4, UPT, UPT, UR5, 0x10, URZ ;  /* 0x0000001005047890 */ /* 0x000fe2000fffe0ff */
[----:B------:R-:W-:Y:S01]  /*1710*/  I2FP.F32.S32 R13, UR6 ;  /* 0x00000006000d7c45 */ /* 0x000fe20008201400 */
[----:B------:R-:W-:Y:S01]  /*1720*/  UIADD3 UR6, UPT, UPT, UR5, 0x19, URZ ;  /* 0x0000001905067890 */ /* 0x000fe2000fffe0ff */
[----:B------:R-:W-:-:S02]  /*1730*/  SEL R12, R12, 0x4, P3 ;  /* 0x000000040c0c7807 */ /* 0x000fc40001800000 */
[----:B------:R-:W-:Y:S02]  /*1740*/  SEL R7, RZ, 0x1, !P5 ;  /* 0x00000001ff077807 */ /* 0x000fe40006800000 */
[C---:B------:R-:W-:Y:S02]  /*1750*/  FSETP.GT.AND P5, PT, R6.reuse, R13, PT ;  /* 0x0000000d0600720b */ /* 0x040fe40003fa4000 */
[----:B------:R-:W-:Y:S01]  /*1760*/  I2FP.F32.S32 R13, UR4 ;  /* 0x00000004000d7c45 */ /* 0x000fe20008201400 */
[----:B------:R-:W-:Y:S01]  /*1770*/  @P1 IMAD.IADD R11, R7, 0x1, R12 ;  /* 0x00000001070b1824 */ /* 0x000fe200078e020c */
[----:B------:R-:W-:Y:S01]  /*1780*/  UIADD3 UR4, UPT, UPT, UR5, 0x1a, URZ ;  /* 0x0000001a05047890 */ /* 0x000fe2000fffe0ff */
[----:B------:R-:W-:Y:S01]  /*1790*/  I2FP.F32.S32 R7, UR7 ;  /* 0x0000000700077c45 */ /* 0x000fe20008201400 */
[----:B------:R-:W-:Y:S01]  /*17a0*/  UIADD3 UR7, UPT, UPT, UR5, 0x22, URZ ;  /* 0x0000002205077890 */ /* 0x000fe2000fffe0ff */
[C---:B------:R-:W-:Y:S02]  /*17b0*/  FSETP.GT.AND P3, PT, R6.reuse, R15, PT ;  /* 0x0000000f0600720b */ /* 0x040fe40003f64000 */
[----:B------:R-:W-:-:S02]  /*17c0*/  FSETP.GT.AND P1, PT, R6, R7, PT ;  /* 0x000000070600720b */ /* 0x000fc40003f24000 */
[----:B------:R-:W-:Y:S02]  /*17d0*/  SEL R7, R5, 0x2, P0 ;  /* 0x0000000205077807 */ /* 0x000fe40000000000 */
[----:B------:R-:W-:Y:S01]  /*17e0*/  I2FP.F32.S32 R15, UR4 ;  /* 0x00000004000f7c45 */ /* 0x000fe20008201400 */
[----:B------:R-:W-:Y:S01]  /*17f0*/  UIADD3 UR4, UPT, UPT, UR5, 0x14, URZ ;  /* 0x0000001405047890 */ /* 0x000fe2000fffe0ff */
[C---:B------:R-:W-:Y:S02]  /*1800*/  FSETP.GT.AND P0, PT, R6.reuse, R13, !P6 ;  /* 0x0000000d0600720b */ /* 0x040fe40007704000 */
[----:B------:R-:W-:Y:S01]  /*1810*/  I2FP.F32.S32 R13, UR6 ;  /* 0x00000006000d7c45 */ /* 0x000fe20008201400 */
[----:B------:R-:W-:Y:S01]  /*1820*/  UIADD3 UR6, UPT, UPT, UR5, 0x1d, URZ ;  /* 0x0000001d05067890 */ /* 0x000fe2000fffe0ff */
[----:B------:R-:W-:Y:S02]  /*1830*/  SEL R7, R7, RZ, P6 ;  /* 0x000000ff07077207 */ /* 0x000fe40003000000 */
[----:B------:R-:W-:-:S02]  /*1840*/  FSETP.GT.AND P6, PT, R6, R13, PT ;  /* 0x0000000d0600720b */ /* 0x000fc40003fc4000 */
[----:B------:R-:W-:Y:S02]  /*1850*/  SEL R14, R3, 0x6, P3 ;  /* 0x00000006030e7807 */ /* 0x000fe40001800000 */
[----:B------:R-:W-:Y:S02]  /*1860*/  SEL R12, RZ, 0x1, !P0 ;  /* 0x00000001ff0c7807 */ /* 0x000fe40004000000 */
[----:B------:R-:W-:Y:S01]  /*1870*/  I2FP.F32.S32 R13, UR4 ;  /* 0x00000004000d7c45 */ /* 0x000fe20008201400 */
[----:B------:R-:W-:Y:S01]  /*1880*/  UIADD3 UR4, UPT, UPT, UR5, 0x1b, URZ ;  /* 0x0000001b05047890 */ /* 0x000fe2000fffe0ff */
[----:B------:R-:W-:Y:S01]  /*1890*/  FSETP.GT.AND P0, PT, R6, R15, PT ;  /* 0x0000000f0600720b */ /* 0x000fe20003f04000 */
[----:B------:R-:W-:Y:S01]  /*18a0*/  IMAD.IADD R12, R7, 0x1, R12 ;  /* 0x00000001070c7824 */ /* 0x000fe200078e020c */
[----:B------:R-:W-:Y:S01]  /*18b0*/  I2FP.F32.S32 R15, UR6 ;  /* 0x00000006000f7c45 */ /* 0x000fe20008201400 */
[----:B------:R-:W-:Y:S01]  /*18c0*/  UIADD3 UR6, UPT, UPT, UR5, 0x1e, URZ ;  /* 0x0000001e05067890 */ /* 0x000fe2000fffe0ff */
[----:B------:R-:W-:-:S02]  /*18d0*/  SEL R14, R14, 0x4, P5 ;  /* 0x000000040e0e7807 */ /* 0x000fc40002800000 */
[C---:B------:R-:W-:Y:S02]  /*18e0*/  FSETP.GT.AND P5, PT, R6.reuse, R13, !P5 ;  /* 0x0000000d0600720b */ /* 0x040fe40006fa4000 */
[C---:B------:R-:W-:Y:S02]  /*18f0*/  FSETP.GT.AND P3, PT, R6.reuse, R15, PT ;  /* 0x0000000f0600720b */ /* 0x040fe40003f64000 */
[----:B------:R-:W-:Y:S01]  /*1900*/  I2FP.F32.S32 R15, UR4 ;  /* 0x00000004000f7c45 */ /* 0x000fe20008201400 */
[----:B------:R-:W-:Y:S01]  /*1910*/  UIADD3 UR4, UPT, UPT, UR5, 0x18, URZ ;  /* 0x0000001805047890 */ /* 0x000fe2000fffe0ff */
[----:B------:R-:W-:Y:S02]  /*1920*/  SEL R7, RZ, 0x1, !P5 ;  /* 0x00000001ff077807 */ /* 0x000fe40006800000 */
[----:B------:R-:W-:Y:S01]  /*1930*/  I2FP.F32.S32 R13, UR6 ;  /* 0x00000006000d7c45 */ /* 0x000fe20008201400 */
[----:B------:R-:W-:Y:S02]  /*1940*/  UIADD3 UR6, UPT, UPT, UR5, 0x21, URZ ;  /* 0x0000002105067890 */ /* 0x000fe4000fffe0ff */
[----:B------:R-:W-:Y:S01]  /*1950*/  @P1 IMAD.IADD R12, R7, 0x1, R14 ;  /* 0x00000001070c1824 */ /* 0x000fe200078e020e */
[----:B------:R-:W-:-:S02]  /*1960*/  FSETP.GT.AND P5, PT, R6, R13, PT ;  /* 0x0000000d0600720b */ /* 0x000fc40003fa4000 */
[----:B------:R-:W-:Y:S02]  /*1970*/  SEL R7, R5, 0x2, P0 ;  /* 0x0000000205077807 */ /* 0x000fe40000000000 */
[----:B------:R-:W-:Y:S01]  /*1980*/  I2FP.F32.S32 R13, UR4 ;  /* 0x00000004000d7c45 */ /* 0x000fe20008201400 */
[----:B------:R-:W-:Y:S01]  /*1990*/  UIADD3 UR4, UPT, UPT, UR5, 0x1c, URZ ;  /* 0x0000001c05047890 */ /* 0x000fe2000fffe0ff */
[----:B------:R-:W-:Y:S02]  /*19a0*/  SEL R7, R7, RZ, P6 ;  /* 0x000000ff07077207 */ /* 0x000fe40003000000 */
[C---:B------:R-:W-:Y:S02]  /*19b0*/  FSETP.GT.AND P1, PT, R6.reuse, R15, PT ;  /* 0x0000000f0600720b */ /* 0x040fe40003f24000 */
[----:B------:R-:W-:Y:S02]  /*19c0*/  FSETP.GT.AND P6, PT, R6, R13, !P6 ;  /* 0x0000000d0600720b */ /* 0x000fe400077c4000 */
[----:B------:R-:W-:Y:S01]  /*19d0*/  I2FP.F32.S32 R15, UR6 ;  /* 0x00000006000f7c45 */ /* 0x000fe20008201400 */
[----:B------:R-:W-:Y:S01]  /*19e0*/  UIADD3 UR6, UPT, UPT, UR5, 0x25, URZ ;  /* 0x0000002505067890 */ /* 0x000fe2000fffe0ff */
[----:B------:R-:W-:Y:S01]  /*19f0*/  I2FP.F32.S32 R13, UR4 ;  /* 0x00000004000d7c45 */ /* 0x000fe20008201400 */
[----:B------:R-:W-:Y:S01]  /*1a00*/  UIADD3 UR4, UPT, UPT, UR5, 0x26, URZ ;  /* 0x0000002605047890 */ /* 0x000fe2000fffe0ff */
[----:B------:R-:W-:-:S02]  /*1a10*/  SEL R14, RZ, 0x1, !P6 ;  /* 0x00000001ff0e7807 */ /* 0x000fc40007000000 */
[C---:B------:R-:W-:Y:S02]  /*1a20*/  FSETP.GT.AND P0, PT, R6.reuse, R15, PT ;  /* 0x0000000f0600720b */ /* 0x040fe40003f04000 */
[----:B------:R-:W-:Y:S02]  /*1a30*/  SEL R16, R3, 0x6, P5 ;  /* 0x0000000603107807 */ /* 0x000fe40002800000 */
[----:B------:R-:W-:Y:S01]  /*1a40*/  I2FP.F32.S32 R15, UR7 ;  /* 0x00000007000f7c45 */ /* 0x000fe20008201400 */
[----:B------:R-:W-:Y:S01]  /*1a50*/  UIADD3 UR7, UPT, UPT, UR5, 0x23, URZ ;  /* 0x0000002305077890 */ /* 0x000fe2000fffe0ff */
[C---:B------:R-:W-:Y:S01]  /*1a60*/  FSETP.GT.AND P5, PT, R6.reuse, R13, !P3 ;  /* 0x0000000d0600720b */ /* 0x040fe20005fa4000 */
[----:B------:R-:W-:Y:S01]  /*1a70*/  IMAD.IADD R13, R7, 0x1, R14 ;  /* 0x00000001070d7824 */ /* 0x000fe200078e020e */
[----:B------:R-:W-:Y:S01]  /*1a80*/  I2FP.F32.S32 R17, UR4 ;  /* 0x0000000400117c45 */ /* 0x000fe20008201400 */
[----:B------:R-:W-:Y:S01]  /*1a90*/  UIADD3 UR4, UPT, UPT, UR5, 0x20, URZ ;  /* 0x0000002005047890 */ /* 0x000fe2000fffe0ff */
[----:B------:R-:W-:-:S02]  /*1aa0*/  FSETP.GT.AND P6, PT, R6, R15, PT ;  /* 0x0000000f0600720b */ /* 0x000fc40003fc4000 */
[----:B------:R-:W-:Y:S02]  /*1ab0*/  SEL R16, R16, 0x4, P3 ;  /* 0x0000000410107807 */ /* 0x000fe40001800000 */
[----:B------:R-:W-:Y:S02]  /*1ac0*/  SEL R7, RZ, 0x1, !P5 ;  /* 0x00000001ff077807 */ /* 0x000fe40006800000 */
[----:B------:R-:W-:Y:S01]  /*1ad0*/  I2FP.F32.S32 R15, UR6 ;  /* 0x00000006000f7c45 */ /* 0x000fe20008201400 */
[----:B------:R-:W-:Y:S01]  /*1ae0*/  UIADD3 UR6, UPT, UPT, UR5, 0x29, URZ ;  /* 0x0000002905067890 */ /* 0x000fe2000fffe0ff */
[C---:B------:R-:W-:Y:S01]  /*1af0*/  FSETP.GT.AND P3, PT, R6.reuse, R17, PT ;  /* 0x000000110600720b */ /* 0x040fe20003f64000 */
[----:B------:R-:W-:Y:S01]  /*1b00*/  @P1 IMAD.IADD R13, R7, 0x1, R16 ;  /* 0x00000001070d1824 */ /* 0x000fe200078e0210 */
[C---:B------:R-:W-:Y:S02]  /*1b10*/  FSETP.GT.AND P5, PT, R6.reuse, R15, PT ;  /* 0x0000000f0600720b */ /* 0x040fe40003fa4000 */
[----:B------:R-:W-:Y:S01]  /*1b20*/  I2FP.F32.S32 R7, UR7 ;  /* 0x0000000700077c45 */ /* 0x000fe20008201400 */
[----:B------:R-:W-:Y:S01]  /*1b30*/  UIADD3 UR7, UPT, UPT, UR5, 0x32, URZ ;  /* 0x0000003205077890 */ /* 0x000fe2000fffe0ff */
[----:B------:R-:W-:Y:S01]  /*1b40*/  I2FP.F32.S32 R15, UR4 ;  /* 0x00000004000f7c45 */ /* 0x000fe20008201400 */
[----:B------:R-:W-:Y:S01]  /*1b50*/  UIADD3 UR4, UPT, UPT, UR5, 0x2a, URZ ;  /* 0x0000002a05047890 */ /* 0x000fe2000fffe0ff */
[----:B------:R-:W-:-:S02]  /*1b60*/  FSETP.GT.AND P1, PT, R6, R7, PT ;  /* 0x000000070600720b */ /* 0x000fc40003f24000 */
[----:B------:R-:W-:Y:S02]  /*1b70*/  SEL R7, R5, 0x2, P6 ;  /* 0x0000000205077807 */ /* 0x000fe40003000000 */
[----:B------:R-:W-:Y:S02]  /*1b80*/  FSETP.GT.AND P6, PT, R6, R15, !P0 ;  /* 0x0000000f0600720b */ /* 0x000fe400047c4000 */
[----:B------:R-:W-:Y:S01]  /*1b90*/  I2FP.F32.S32 R15, UR6 ;  /* 0x00000006000f7c45 */ /* 0x000fe20008201400 */
[----:B------:R-:W-:Y:S01]  /*1ba0*/  UIADD3 UR6, UPT, UPT, UR5, 0x2d, URZ ;  /* 0x0000002d05067890 */ /* 0x000fe2000fffe0ff */
[----:B------:R-:W-:Y:S01]  /*1bb0*/  I2FP.F32.S32 R17, UR4 ;  /* 0x0000000400117c45 */ /* 0x000fe20008201400 */
[----:B------:R-:W-:Y:S01]  /*1bc0*/  UIADD3 UR4, UPT, UPT, UR5, 0x24, URZ ;  /* 0x0000002405047890 */ /* 0x000fe2000fffe0ff */
[----:B------:R-:W-:Y:S02]  /*1bd0*/  SEL R7, R7, RZ, P0 ;  /* 0x000000ff07077207 */ /* 0x000fe40000000000 */
[----:B------:R-:W-:-:S02]  /*1be0*/  SEL R14, RZ, 0x1, !P6 ;  /* 0x00000001ff0e7807 */ /* 0x000fc40007000000 */
[C---:B------:R-:W-:Y:S02]  /*1bf0*/  FSETP.GT.AND P0, PT, R6.reuse, R15, PT ;  /* 0x0000000f0600720b */ /* 0x040fe40003f04000 */
[C---:B------:R-:W-:Y:S01]  /*1c00*/  FSETP.GT.AND P6, PT, R6.reuse, R17, PT ;  /* 0x000000110600720b */ /* 0x040fe20003fc4000 */
[----:B------:R-:W-:Y:S01]  /*1c10*/  IMAD.IADD R7, R7, 0x1, R14 ;  /* 0x0000000107077824 */ /* 0x000fe200078e020e */
[----:B------:R-:W-:Y:S01]  /*1c20*/  I2FP.F32.S32 R17, UR6 ;  /* 0x0000000600117c45 */ /* 0x000fe20008201400 */
[----:B------:R-:W-:Y:S01]  /*1c30*/  UIADD3 UR6, UPT, UPT, UR5, 0x2e, URZ ;  /* 0x0000002e05067890 */ /* 0x000fe2000fffe0ff */
[----:B------:R-:W-:Y:S01]  /*1c40*/  I2FP.F32.S32 R15, UR4 ;  /* 0x00000004000f7c45 */ /* 0x000fe20008201400 */
[----:B------:R-:W-:Y:S01]  /*1c50*/  UIADD3 UR4, UPT, UPT, UR5, 0x2b, URZ ;  /* 0x0000002b05047890 */ /* 0x000fe2000fffe0ff */
[----:B------:R-:W-:Y:S02]  /*1c60*/  SEL R16, R3, 0x6, P3 ;  /* 0x0000000603107807 */ /* 0x000fe40001800000 */
[----:B------:R-:W-:-:S02]  /*1c70*/  FSETP.GT.AND P3, PT, R6, R17, PT ;  /* 0x000000110600720b */ /* 0x000fc40003f64000 */
[----:B------:R-:W-:Y:S02]  /*1c80*/  SEL R17, R16, 0x4, P5 ;  /* 0x0000000410117807 */ /* 0x000fe40002800000 */
[C---:B------:R-:W-:Y:S02]  /*1c90*/  FSETP.GT.AND P5, PT, R6.reuse, R15, !P5 ;  /* 0x0000000f0600720b */ /* 0x040fe40006fa4000 */
[----:B------:R-:W-:Y:S01]  /*1ca0*/  I2FP.F32.S32 R19, UR4 ;  /* 0x0000000400137c45 */ /* 0x000fe20008201400 */
[----:B------:R-:W-:Y:S01]  /*1cb0*/  UIADD3 UR4, UPT, UPT, UR5, 0x28, URZ ;  /* 0x0000002805047890 */ /* 0x000fe2000fffe0ff */
[----:B------:R-:W-:Y:S01]  /*1cc0*/  I2FP.F32.S32 R15, UR6 ;  /* 0x00000006000f7c45 */ /* 0x000fe20008201400 */
[----:B------:R-:W-:Y:S01]  /*1cd0*/  UIADD3 UR6, UPT, UPT, UR5, 0x31, URZ ;  /* 0x0000003105067890 */ /* 0x000fe2000fffe0ff */
[----:B------:R-:W-:Y:S02]  /*1ce0*/  SEL R14, RZ, 0x1, !P5 ;  /* 0x00000001ff0e7807 */ /* 0x000fe40006800000 */
[----:B------:R-:W-:-:S02]  /*1cf0*/  FSETP.GT.AND P5, PT, R6, R15, PT ;  /* 0x0000000f0600720b */ /* 0x000fc40003fa4000 */
[----:B------:R-:W-:Y:S01]  /*1d00*/  I2FP.F32.S32 R15, UR4 ;  /* 0x00000004000f7c45 */ /* 0x000fe20008201400 */
[----:B------:R-:W-:Y:S01]  /*1d10*/  @P1 IMAD.IADD R7, R14, 0x1, R17 ;  /* 0x000000010e071824 */ /* 0x000fe200078e0211 */
[----:B------:R-:W-:Y:S01]  /*1d20*/  UIADD3 UR4, UPT, UPT, UR5, 0x2c, URZ ;  /* 0x0000002c05047890 */ /* 0x000fe2000fffe0ff */
[----:B------:R-:W-:Y:S01]  /*1d30*/  I2FP.F32.S32 R17, UR6 ;  /* 0x0000000600117c45 */ /* 0x000fe20008201400 */
[----:B------:R-:W-:Y:S01]  /*1d40*/  UIADD3 UR6, UPT, UPT, UR5, 0x35, URZ ;  /* 0x0000003505067890 */ /* 0x000fe2000fffe0ff */
[----:B------:R-:W-:Y:S02]  /*1d50*/  SEL R14, R5, 0x2, P6 ;  /* 0x00000002050e7807 */ /* 0x000fe40003000000 */
[----:B------:R-:W-:Y:S02]  /*1d60*/  FSETP.GT.AND P6, PT, R6, R17, PT ;  /* 0x000000110600720b */ /* 0x000fe40003fc4000 */
[----:B------:R-:W-:Y:S02]  /*1d70*/  SEL R14, R14, RZ, P0 ;  /* 0x000000ff0e0e7207 */ /* 0x000fe40000000000 */
[----:B------:R-:W-:-:S02]  /*1d80*/  FSETP.GT.AND P0, PT, R6, R15, !P0 ;  /* 0x0000000f0600720b */ /* 0x000fc40004704000 */
[----:B------:R-:W-:Y:S01]  /*1d90*/  I2FP.F32.S32 R17, UR4 ;  /* 0x0000000400117c45 */ /* 0x000fe20008201400 */
[----:B------:R-:W-:Y:S01]  /*1da0*/  UIADD3 UR4, UPT, UPT, UR5, 0x36, URZ ;  /* 0x0000003605047890 */ /* 0x000fe2000fffe0ff */
[C---:B------:R-:W-:Y:S02]  /*1db0*/  FSETP.GT.AND P1, PT, R6.reuse, R19, PT ;  /* 0x000000130600720b */ /* 0x040fe40003f24000 */
[----:B------:R-:W-:Y:S01]  /*1dc0*/  I2FP.F32.S32 R19, UR7 ;  /* 0x0000000700137c45 */ /* 0x000fe20008201400 */
[----:B------:R-:W-:Y:S01]  /*1dd0*/  UIADD3 UR7, UPT, UPT, UR5, 0x33, URZ ;  /* 0x0000003305077890 */ /* 0x000fe2000fffe0ff */
[----:B------:R-:W-:Y:S02]  /*1de0*/  SEL R15, RZ, 0x1, !P0 ;  /* 0x00000001ff0f7807 */ /* 0x000fe40004000000 */
[----:B------:R-:W-:Y:S02]  /*1df0*/  SEL R16, R3, 0x6, P5 ;  /* 0x0000000603107807 */ /* 0x000fe40002800000 */
[----:B------:R-:W-:Y:S01]  /*1e00*/  FSETP.GT.AND P0, PT, R6, R19, PT ;  /* 0x000000130600720b */ /* 0x000fe20003f04000 */
[----:B------:R-:W-:Y:S01]  /*1e10*/  IMAD.IADD R14, R14, 0x1, R15 ;  /* 0x000000010e0e7824 */ /* 0x000fe200078e020f */
[----:B------:R-:W-:-:S02]  /*1e20*/  FSETP.GT.AND P5, PT, R6, R17, !P3 ;  /* 0x000000110600720b */ /* 0x000fc40005fa4000 */
[----:B------:R-:W-:Y:S01]  /*1e30*/  I2FP.F32.S32 R19, UR4 ;  /* 0x0000000400137c45 */ /* 0x000fe20008201400 */
[----:B------:R-:W-:Y:S01]  /*1e40*/  UIADD3 UR4, UPT, UPT, UR5, 0x30, URZ ;  /* 0x0000003005047890 */ /* 0x000fe2000fffe0ff */
[----:B------:R-:W-:Y:S01]  /*1e50*/  I2FP.F32.S32 R17, UR6 ;  /* 0x0000000600117c45 */ /* 0x000fe20008201400 */
[----:B------:R-:W0:Y:S01]  /*1e60*/  LDCU UR6, c[0x0][0x38c] ;  /* 0x00007180ff0677ac */ /* 0x000e220008000800 */
[----:B------:R-:W-:Y:S02]  /*1e70*/  SEL R16, R16, 0x4, P3 ;  /* 0x0000000410107807 */ /* 0x000fe40001800000 */
[----:B------:R-:W-:Y:S02]  /*1e80*/  SEL R15, RZ, 0x1, !P5 ;  /* 0x00000001ff0f7807 */ /* 0x000fe40006800000 */
[C---:B------:R-:W-:Y:S02]  /*1e90*/  FSETP.GT.AND P5, PT, R6.reuse, R17, PT ;  /* 0x000000110600720b */ /* 0x040fe40003fa4000 */
[----:B------:R-:W-:Y:S01]  /*1ea0*/  I2FP.F32.S32 R17, UR4 ;  /* 0x0000000400117c45 */ /* 0x000fe20008201400 */
[----:B------:R-:W-:Y:S01]  /*1eb0*/  @P1 IMAD.IADD R14, R15, 0x1, R16 ;  /* 0x000000010f0e1824 */ /* 0x000fe200078e0210 */
[----:B------:R-:W-:Y:S01]  /*1ec0*/  UIADD3 UR4, UPT, UPT, UR5, 0x17, URZ ;  /* 0x0000001705047890 */ /* 0x000fe2000fffe0ff */
[----:B------:R-:W-:Y:S01]  /*1ed0*/  I2FP.F32.S32 R15, UR7 ;  /* 0x00000007000f7c45 */ /* 0x000fe20008201400 */
[----:B------:R-:W-:Y:S01]  /*1ee0*/  UIADD3 UR7, UPT, UPT, UR5, 0x7, URZ ;  /* 0x0000000705077890 */ /* 0x000fe2000fffe0ff */
[----:B------:R-:W-:-:S02]  /*1ef0*/  FSETP.GT.AND P3, PT, R6, R19, PT ;  /* 0x000000130600720b */ /* 0x000fc40003f64000 */
[C---:B------:R-:W-:Y:S02]  /*1f00*/  FSETP.GT.AND P1, PT, R6.reuse, R15, PT ;  /* 0x0000000f0600720b */ /* 0x040fe40003f24000 */
[----:B------:R-:W-:Y:S02]  /*1f10*/  SEL R15, R5, 0x2, P0 ;  /* 0x00000002050f7807 */ /* 0x000fe40000000000 */
[----:B------:R-:W-:Y:S01]  /*1f20*/  I2FP.F32.S32 R19, UR4 ;  /* 0x0000000400137c45 */ /* 0x000fe20008201400 */
[----:B------:R-:W-:Y:S01]  /*1f30*/  UIADD3 UR4, UPT, UPT, UR5, 0x34, URZ ;  /* 0x0000003405047890 */ /* 0x000fe2000fffe0ff */
[C---:B------:R-:W-:Y:S01]  /*1f40*/  FSETP.GT.AND P0, PT, R6.reuse, R17, !P6 ;  /* 0x000000110600720b */ /* 0x040fe20007704000 */
[----:B0-----:R-:W-:Y:S01]  /*1f50*/  UIADD3 UR11, UPT, UPT, UR6, 0x2b, URZ ;  /* 0x0000002b060b7890 */ /* 0x001fe2000fffe0ff */
[----:B------:R-:W-:Y:S01]  /*1f60*/  I2FP.F32.S32 R17, UR7 ;  /* 0x0000000700117c45 */ /* 0x000fe20008201400 */
[----:B------:R-:W-:Y:S01]  /*1f70*/  UIADD3 UR7, UPT, UPT, UR5, 0x27, URZ ;  /* 0x0000002705077890 */ /* 0x000fe2000fffe0ff */
[----:B------:R-:W-:Y:S01]  /*1f80*/  SEL R15, R15, RZ, P6 ;  /* 0x000000ff0f0f7207 */ /* 0x000fe20003000000 */
[----:B------:R-:W-:Y:S01]  /*1f90*/  UIADD3 UR12, UPT, UPT, UR6, 0xf, URZ ;  /* 0x0000000f060c7890 */ /* 0x000fe2000fffe0ff */
        /* <DEDUP_REMOVED lines=9> */
[----:B------:R-:W-:Y:S01]  /*2030*/  SEL R18, R18, 0x4, P5 ;  /* 0x0000000412127807 */ /* 0x000fe20002800000 */
[----:B------:R-:W-:Y:S01]  /*2040*/  @P6 VIADD R4, R11, 0x8 ;  /* 0x000000080b046836 */ /* 0x000fe20000000000 */
[C---:B------:R-:W-:Y:S01]  /*2050*/  FSETP.GT.AND P5, PT, R6.reuse, R17, !P5 ;  /* 0x000000110600720b */ /* 0x040fe20006fa4000 */
[----:B------:R-:W-:Y:S01]  /*2060*/  UIADD3 UR5, UPT, UPT, UR5, 0x1f, URZ ;  /* 0x0000001f05057890 */ /* 0x000fe2000fffe0ff */
[----:B------:R-:W-:-:S02]  /*2070*/  FSETP.GT.AND P3, PT, R6, R19, PT ;  /* 0x000000130600720b */ /* 0x000fc40003f64000 */
[----:B------:R-:W-:Y:S01]  /*2080*/  I2FP.F32.S32 R19, UR4 ;  /* 0x0000000400137c45 */ /* 0x000fe20008201400 */
[----:B------:R-:W-:Y:S01]  /*2090*/  UIADD3 UR4, UPT, UPT, UR6, 0x1, URZ ;  /* 0x0000000106047890 */ /* 0x000fe2000fffe0ff */
[----:B------:R-:W-:Y:S01]  /*20a0*/  SEL R15, RZ, 0x1, !P5 ;  /* 0x00000001ff0f7807 */ /* 0x000fe20006800000 */
[----:B------:R-:W-:Y:S01]  /*20b0*/  @P0 VIADD R12, R13, 0x8 ;  /* 0x000000080d0c0836 */ /* 0x000fe20000000000 */
[----:B------:R-:W-:Y:S01]  /*20c0*/  I2FP.F32.S32 R17, UR7 ;  /* 0x0000000700117c45 */ /* 0x000fe20008201400 */
[----:B------:R-:W-:Y:S02]  /*20d0*/  UIADD3 UR7, UPT, UPT, UR6, 0x2, URZ ;  /* 0x0000000206077890 */ /* 0x000fe4000fffe0ff */
[----:B------:R-:W-:Y:S01]  /*20e0*/  @P1 IMAD.IADD R16, R15, 0x1, R18 ;  /* 0x000000010f101824 */ /* 0x000fe200078e0212 */
[----:B------:R-:W-:Y:S01]  /*20f0*/  I2FP.F32.S32 R15, UR4 ;  /* 0x00000004000f7c45 */ /* 0x000fe20008201400 */
[----:B------:R-:W-:Y:S01]  /*2100*/  UIADD3 UR4, UPT, UPT, UR6, 0x9, URZ ;  /* 0x0000000906047890 */ /* 0x000fe2000fffe0ff */
[----:B------:R-:W-:Y:S01]  /*2110*/  FSETP.GT.AND P5, PT, R6, R17, PT ;  /* 0x000000110600720b */ /* 0x000fe20003fa4000 */
[----:B------:R-:W-:Y:S01]  /*2120*/  @P3 VIADD R7, R14, 0x8 ;  /* 0x000000080e073836 */ /* 0x000fe20000000000 */
[----:B------:R-:W-:Y:S01]  /*2130*/  I2FP.F32.S32 R11, UR7 ;  /* 0x00000007000b7c45 */ /* 0x000fe20008201400 */
[----:B------:R-:W-:Y:S01]  /*2140*/  UIADD3 UR7, UPT, UPT, UR6, 0xa, URZ ;  /* 0x0000000a06077890 */ /* 0x000fe2000fffe0ff */
[----:B------:R-:W-:Y:S01]  /*2150*/  I2FP.F32.S32 R17, UR10 ;  /* 0x0000000a00117c45 */ /* 0x000fe20008201400 */
[----:B------:R-:W-:Y:S01]  /*2160*/  UIADD3 UR10, UPT, UPT, UR6, 0x11, URZ ;  /* 0x00000011060a7890 */ /* 0x000fe2000fffe0ff */
[----:B------:R-:W-:Y:S01]  /*2170*/  I2FP.F32.S32 R9, UR4 ;  /* 0x0000000400097c45 */ /* 0x000fe20008201400 */
[----:B------:R-:W-:Y:S01]  /*2180*/  UIADD3 UR4, UPT, UPT, UR6, 0x12, URZ ;  /* 0x0000001206047890 */ /* 0x000fe2000fffe0ff */
[----:B------:R-:W-:-:S02]  /*2190*/  FSETP.GT.AND P6, PT, R6, R17, PT ;  /* 0x000000110600720b */ /* 0x000fc40003fc4000 */
[----:B------:R-:W-:Y:S02]  /*21a0*/  FSETP.GT.AND P3, PT, R6, R11, PT ;  /* 0x0000000b0600720b */ /* 0x000fe40003f64000 */
[----:B------:R-:W-:Y:S01]  /*21b0*/  I2FP.F32.S32 R11, UR7 ;  /* 0x00000007000b7c45 */ /* 0x000fe20008201400 */
[----:B------:R-:W-:Y:S01]  /*21c0*/  @P5 VIADD R16, R10, 0x8 ;  /* 0x000000080a105836 */ /* 0x000fe20000000000 */
[C---:B------:R-:W-:Y:S01]  /*21d0*/  FSETP.GT.AND P1, PT, R6.reuse, R19, PT ;  /* 0x000000130600720b */ /* 0x040fe20003f24000 */
[----:B------:R-:W-:Y:S01]  /*21e0*/  UIADD3 UR7, UPT, UPT, UR6, 0x1a, URZ ;  /* 0x0000001a06077890 */ /* 0x000fe2000fffe0ff */
[C---:B------:R-:W-:Y:S02]  /*21f0*/  FSETP.GT.AND P4, PT, R6.reuse, R11, PT ;  /* 0x0000000b0600720b */ /* 0x040fe40003f84000 */
[----:B------:R-:W-:Y:S01]  /*2200*/  I2FP.F32.S32 R11, UR4 ;  /* 0x00000004000b7c45 */ /* 0x000fe20008201400 */
[----:B------:R-:W-:Y:S01]  /*2210*/  UIADD3 UR4, UPT, UPT, UR6, 0x19, URZ ;  /* 0x0000001906047890 */ /* 0x000fe2000fffe0ff */
[----:B------:R-:W-:Y:S01]  /*2220*/  FSETP.GT.AND P5, PT, R6, R9, PT ;  /* 0x000000090600720b */ /* 0x000fe20003fa4000 */
[----:B------:R-:W-:Y:S01]  /*2230*/  @P6 VIADD R4, R12, 0x10 ;  /* 0x000000100c046836 */ /* 0x000fe20000000000 */
[----:B------:R-:W-:-:S02]  /*2240*/  FSETP.GT.AND P0, PT, R6, R15, PT ;  /* 0x0000000f0600720b */ /* 0x000fc40003f04000 */
[----:B------:R-:W-:Y:S02]  /*2250*/  I2FP.F32.S32 R9, UR6 ;  /* 0x0000000600097c45 */ /* 0x000fe40008201400 */
[----:B------:R-:W-:Y:S01]  /*2260*/  SEL R15, R5, 0x2, P3 ;  /* 0x00000002050f7807 */ /* 0x000fe20001800000 */
[----:B------:R-:W-:Y:S01]  /*2270*/  @P1 VIADD R7, R16, 0x10 ;  /* 0x0000001010071836 */ /* 0x000fe20000000000 */
[C---:B------:R-:W-:Y:S02]  /*2280*/  FSETP.GT.AND P3, PT, R6.reuse, R9, !P0 ;  /* 0x000000090600720b */ /* 0x040fe40004764000 */
[----:B------:R-:W-:Y:S02]  /*2290*/  FSETP.GT.AND P6, PT, R6, R11, PT ;  /* 0x0000000b0600720b */ /* 0x000fe40003fc4000 */
[----:B------:R-:W-:Y:S01]  /*22a0*/  I2FP.F32.S32 R9, UR4 ;  /* 0x0000000400097c45 */ /* 0x000fe20008201400 */
[----:B------:R-:W-:Y:S01]  /*22b0*/  UIADD3 UR4, UPT, UPT, UR6, 0x8, URZ ;  /* 0x0000000806047890 */ /* 0x000fe2000fffe0ff */
[----:B------:R-:W-:Y:S01]  /*22c0*/  I2FP.F32.S32 R11, UR7 ;  /* 0x00000007000b7c45 */ /* 0x000fe20008201400 */
[----:B------:R-:W-:Y:S01]  /*22d0*/  UIADD3 UR7, UPT, UPT, UR6, 0x22, URZ ;  /* 0x0000002206077890 */ /* 0x000fe2000fffe0ff */
[----:B------:R-:W-:Y:S01]  /*22e0*/  I2FP.F32.S32 R13, UR10 ;  /* 0x0000000a000d7c45 */ /* 0x000fe20008201400 */
[----:B------:R-:W-:Y:S01]  /*22f0*/  UIADD3 UR10, UPT, UPT, UR6, 0x21, URZ ;  /* 0x00000021060a7890 */ /* 0x000fe2000fffe0ff */
[----:B------:R-:W-:-:S02]  /*2300*/  SEL R16, RZ, 0x1, !P3 ;  /* 0x00000001ff107807 */ /* 0x000fc40005800000 */
[----:B------:R-:W-:Y:S02]  /*2310*/  SEL R15, R15, RZ, P0 ;  /* 0x000000ff0f0f7207 */ /* 0x000fe40000000000 */
[C---:B------:R-:W-:Y:S02]  /*2320*/  FSETP.GT.AND P3, PT, R6.reuse, R11, PT ;  /* 0x0000000b0600720b */ /* 0x040fe40003f64000 */
[C---:B------:R-:W-:Y:S01]  /*2330*/  FSETP.GT.AND P0, PT, R6.reuse, R9, PT ;  /* 0x000000090600720b */ /* 0x040fe20003f04000 */
[----:B------:R-:W-:Y:S01]  /*2340*/  IMAD.IADD R15, R15, 0x1, R16 ;  /* 0x000000010f0f7824 */ /* 0x000fe200078e0210 */
[----:B------:R-:W-:Y:S02]  /*2350*/  SEL R11, R5, 0x2, P4 ;  /* 0x00000002050b7807 */ /* 0x000fe40002000000 */
[----:B------:R-:W-:Y:S01]  /*2360*/  I2FP.F32.S32 R9, UR4 ;  /* 0x0000000400097c45 */ /* 0x000fe20008201400 */
[----:B------:R-:W-:Y:S01]  /*2370*/  UIADD3 UR4, UPT, UPT, UR6, 0x10, URZ ;  /* 0x0000001006047890 */ /* 0x000fe2000fffe0ff */
[----:B------:R-:W-:-:S02]  /*2380*/  FSETP.GT.AND P1, PT, R6, R13, PT ;  /* 0x0000000d0600720b */ /* 0x000fc40003f24000 */
[----:B------:R-:W-:Y:S01]  /*2390*/  I2FP.F32.S32 R13, UR10 ;  /* 0x0000000a000d7c45 */ /* 0x000fe20008201400 */
[----:B------:R-:W-:Y:S01]  /*23a0*/  UIADD3 UR10, UPT, UPT, UR6, 0x29, URZ ;  /* 0x00000029060a7890 */ /* 0x000fe2000fffe0ff */
[----:B------:R-:W-:Y:S02]  /*23b0*/  SEL R11, R11, RZ, P5 ;  /* 0x000000ff0b0b7207 */ /* 0x000fe40002800000 */
[C---:B------:R-:W-:Y:S02]  /*23c0*/  FSETP.GT.AND P5, PT, R6.reuse, R9, !P5 ;  /* 0x000000090600720b */ /* 0x040fe40006fa4000 */
[----:B------:R-:W-:Y:S01]  /*23d0*/  I2FP.F32.S32 R9, UR7 ;  /* 0x0000000700097c45 */ /* 0x000fe20008201400 */
[----:B------:R-:W-:Y:S01]  /*23e0*/  UIADD3 UR7, UPT, UPT, UR6, 0x2a, URZ ;  /* 0x0000002a06077890 */ /* 0x000fe2000fffe0ff */
[----:B------:R-:W-:Y:S02]  /*23f0*/  FSETP.GT.AND P4, PT, R6, R13, PT ;  /* 0x0000000d0600720b */ /* 0x000fe40003f84000 */
[----:B------:R-:W-:Y:S01]  /*2400*/  I2FP.F32.S32 R13, UR4 ;  /* 0x00000004000d7c45 */ /* 0x000fe20008201400 */
[----:B------:R-:W-:Y:S01]  /*2410*/  UIADD3 UR4, UPT, UPT, UR6, 0x20, URZ ;  /* 0x0000002006047890 */ /* 0x000fe2000fffe0ff */
[----:B------:R-:W-:-:S02]  /*2420*/  SEL R12, RZ, 0x1, !P5 ;  /* 0x00000001ff0c7807 */ /* 0x000fc40006800000 */
[C---:B------:R-:W-:Y:S02]  /*2430*/  FSETP.GT.AND P5, PT, R6.reuse, R9, PT ;  /* 0x000000090600720b */ /* 0x040fe40003fa4000 */
[----:B------:R-:W-:Y:S01]  /*2440*/  SEL R9, R5, 0x2, P6 ;  /* 0x0000000205097807 */ /* 0x000fe20003000000 */
[----:B------:R-:W-:Y:S01]  /*2450*/  IMAD.IADD R11, R11, 0x1, R12 ;  /* 0x000000010b0b7824 */ /* 0x000fe200078e020c */
[----:B------:R-:W-:Y:S02]  /*2460*/  FSETP.GT.AND P6, PT, R6, R13, !P1 ;  /* 0x0000000d0600720b */ /* 0x000fe40004fc4000 */
[----:B------:R-:W-:Y:S01]  /*2470*/  I2FP.F32.S32 R13, UR10 ;  /* 0x0000000a000d7c45 */ /* 0x000fe20008201400 */
[----:B------:R-:W-:Y:S01]  /*2480*/  UIADD3 UR10, UPT, UPT, UR6, 0x31, URZ ;  /* 0x00000031060a7890 */ /* 0x000fe2000fffe0ff */
[----:B------:R-:W-:Y:S01]  /*2490*/  I2FP.F32.S32 R17, UR7 ;  /* 0x0000000700117c45 */ /* 0x000fe20008201400 */
[----:B------:R-:W-:Y:S01]  /*24a0*/  UIADD3 UR7, UPT, UPT, UR6, 0x32, URZ ;  /* 0x0000003206077890 */ /* 0x000fe2000fffe0ff */
[----:B------:R-:W-:-:S02]  /*24b0*/  SEL R9, R9, RZ, P1 ;  /* 0x000000ff09097207 */ /* 0x000fc40000800000 */
[----:B------:R-:W-:Y:S02]  /*24c0*/  SEL R10, RZ, 0x1, !P6 ;  /* 0x00000001ff0a7807 */ /* 0x000fe40007000000 */
[C---:B------:R-:W-:Y:S02]  /*24d0*/  FSETP.GT.AND P1, PT, R6.reuse, R13, PT ;  /* 0x0000000d0600720b */ /* 0x040fe40003f24000 */
[----:B------:R-:W-:Y:S01]  /*24e0*/  FSETP.GT.AND P6, PT, R6, R17, PT ;  /* 0x000000110600720b */ /* 0x000fe20003fc4000 */
[----:B------:R-:W-:Y:S01]  /*24f0*/  IMAD.IADD R9, R9, 0x1, R10 ;  /* 0x0000000109097824 */ /* 0x000fe200078e020a */
[----:B------:R-:W-:Y:S01]  /*2500*/  I2FP.F32.S32 R17, UR10 ;  /* 0x0000000a00117c45 */ /* 0x000fe20008201400 */
[----:B------:R-:W-:Y:S01]  /*2510*/  UIADD3 UR10, UPT, UPT, UR6, 0x39, URZ ;  /* 0x00000039060a7890 */ /* 0x000fe2000fffe0ff */
[----:B------:R-:W-:Y:S01]  /*2520*/  I2FP.F32.S32 R13, UR4 ;  /* 0x00000004000d7c45 */ /* 0x000fe20008201400 */
[----:B------:R-:W-:Y:S01]  /*2530*/  UIADD3 UR4, UPT, UPT, UR6, 0x3a, URZ ;  /* 0x0000003a06047890 */ /* 0x000fe2000fffe0ff */
[----:B------:R-:W-:-:S02]  /*2540*/  SEL R22, R5, 0x2, P5 ;  /* 0x0000000205167807 */ /* 0x000fc40002800000 */
[C---:B------:R-:W-:Y:S02]  /*2550*/  FSETP.GT.AND P5, PT, R6.reuse, R13, !P4 ;  /* 0x0000000d0600720b */ /* 0x040fe400067a4000 */
[----:B------:R-:W-:Y:S02]  /*2560*/  SEL R14, R5, 0x2, P3 ;  /* 0x00000002050e7807 */ /* 0x000fe40001800000 */
        /* <DEDUP_REMOVED lines=8> */
[----:B------:R-:W-:Y:S02]  /*25f0*/  FSETP.GT.AND P5, PT, R6, R17, PT ;  /* 0x000000110600720b */ /* 0x000fe40003fa4000 */
[----:B------:R-:W-:Y:S01]  /*2600*/  I2FP.F32.S32 R21, UR4 ;  /* 0x0000000400157c45 */ /* 0x000fe20008201400 */
[----:B------:R-:W-:Y:S01]  /*2610*/  UIADD3 UR4, UPT, UPT, UR6, 0x25, URZ ;  /* 0x0000002506047890 */ /* 0x000fe2000fffe0ff */
[----:B------:R-:W-:Y:S01]  /*2620*/  SEL R17, R5, 0x2, P6 ;  /* 0x0000000205117807 */ /* 0x000fe20003000000 */
[----:B------:R-:W-:Y:S01]  /*2630*/  IMAD.IADD R13, R22, 0x1, R13 ;  /* 0x00000001160d7824 */ /* 0x000fe200078e020d */
[----:B------:R-:W-:Y:S01]  /*2640*/  I2FP.F32.S32 R19, UR7 ;  /* 0x0000000700137c45 */ /* 0x000fe20008201400 */
[----:B------:R-:W-:Y:S01]  /*2650*/  UIADD3 UR7, UPT, UPT, UR6, 0x26, URZ ;  /* 0x0000002606077890 */ /* 0x000fe2000fffe0ff */
[----:B------:R-:W-:-:S02]  /*2660*/  SEL R17, R17, RZ, P1 ;  /* 0x000000ff11117207 */ /* 0x000fc40000800000 */
[C---:B------:R-:W-:Y:S02]  /*2670*/  FSETP.GT.AND P1, PT, R6.reuse, R19, !P1 ;  /* 0x000000130600720b */ /* 0x040fe40004f24000 */
[----:B------:R-:W-:Y:S01]  /*2680*/  I2FP.F32.S32 R19, UR4 ;  /* 0x0000000400137c45 */ /* 0x000fe20008201400 */
[----:B------:R-:W-:Y:S01]  /*2690*/  UIADD3 UR4, UPT, UPT, UR6, 0x23, URZ ;  /* 0x0000002306047890 */ /* 0x000fe2000fffe0ff */
[C---:B------:R-:W-:Y:S02]  /*26a0*/  FSETP.GT.AND P6, PT, R6.reuse, R21, PT ;  /* 0x000000150600720b */ /* 0x040fe40003fc4000 */
[----:B------:R-:W-:Y:S01]  /*26b0*/  I2FP.F32.S32 R21, UR10 ;  /* 0x0000000a00157c45 */ /* 0x000fe20008201400 */
[----:B------:R-:W-:Y:S01]  /*26c0*/  UIADD3 UR10, UPT, UPT, UR6, 0x2e, URZ ;  /* 0x0000002e060a7890 */ /* 0x000fe2000fffe0ff */
[----:B------:R-:W-:Y:S02]  /*26d0*/  SEL R18, RZ, 0x1, !P1 ;  /* 0x00000001ff127807 */ /* 0x000fe40004800000 */
[----:B------:R-:W-:-:S02]  /*26e0*/  FSETP.GT.AND P1, PT, R6, R19, PT ;  /* 0x000000130600720b */ /* 0x000fc40003f24000 */
[----:B------:R-:W-:Y:S01]  /*26f0*/  SEL R19, R5, 0x2, P4 ;  /* 0x0000000205137807 */ /* 0x000fe20002000000 */
[----:B------:R-:W-:Y:S01]  /*2700*/  IMAD.IADD R18, R17, 0x1, R18 ;  /* 0x0000000111127824 */ /* 0x000fe200078e0212 */
[----:B------:R-:W-:Y:S01]  /*2710*/  I2FP.F32.S32 R23, UR4 ;  /* 0x0000000400177c45 */ /* 0x000fe20008201400 */
[----:B------:R-:W-:Y:S01]  /*2720*/  UIADD3 UR4, UPT, UPT, UR6, 0x24, URZ ;  /* 0x0000002406047890 */ /* 0x000fe2000fffe0ff */
[----:B------:R-:W-:Y:S02]  /*2730*/  FSETP.GT.AND P4, PT, R6, R21, !P3 ;  /* 0x000000150600720b */ /* 0x000fe40005f84000 */
[----:B------:R-:W-:Y:S01]  /*2740*/  I2FP.F32.S32 R21, UR7 ;  /* 0x0000000700157c45 */ /* 0x000fe20008201400 */
[----:B------:R-:W-:Y:S01]  /*2750*/  UIADD3 UR7, UPT, UPT, UR6, 0x2d, URZ ;  /* 0x0000002d06077890 */ /* 0x000fe2000fffe0ff */
[----:B------:R-:W-:Y:S02]  /*2760*/  SEL R19, R19, RZ, P3 ;  /* 0x000000ff13137207 */ /* 0x000fe40001800000 */
[----:B------:R-:W-:-:S02]  /*2770*/  SEL R20, RZ, 0x1, !P4 ;  /* 0x00000001ff147807 */ /* 0x000fc40006000000 */
[C---:B------:R-:W-:Y:S02]  /*2780*/  FSETP.GT.AND P3, PT, R6.reuse, R21, PT ;  /* 0x000000150600720b */ /* 0x040fe40003f64000 */
[C---:B------:R-:W-:Y:S02]  /*2790*/  FSETP.GT.AND P4, PT, R6.reuse, R23, PT ;  /* 0x000000170600720b */ /* 0x040fe40003f84000 */
[----:B------:R-:W-:Y:S01]  /*27a0*/  I2FP.F32.S32 R23, UR4 ;  /* 0x0000000400177c45 */ /* 0x000fe20008201400 */
[----:B------:R-:W-:Y:S01]  /*27b0*/  UIADD3 UR4, UPT, UPT, UR6, 0x35, URZ ;  /* 0x0000003506047890 */ /* 0x000fe2000fffe0ff */
[----:B------:R-:W-:Y:S02]  /*27c0*/  SEL R24, R3, 0x6, P3 ;  /* 0x0000000603187807 */ /* 0x000fe40001800000 */
[----:B------:R-:W-:Y:S02]  /*27d0*/  FSETP.GT.AND P3, PT, R6, R23, !P1 ;  /* 0x000000170600720b */ /* 0x000fe40004f64000 */
[----:B------:R-:W-:Y:S01]  /*27e0*/  I2FP.F32.S32 R23, UR10 ;  /* 0x0000000a00177c45 */ /* 0x000fe20008201400 */
[----:B------:R-:W-:Y:S01]  /*27f0*/  UIADD3 UR10, UPT, UPT, UR6, 0x33, URZ ;  /* 0x00000033060a7890 */ /* 0x000fe2000fffe0ff */
[----:B------:R-:W-:Y:S01]  /*2800*/  I2FP.F32.S32 R25, UR7 ;  /* 0x0000000700197c45 */ /* 0x000fe20008201400 */
[----:B------:R-:W-:Y:S01]  /*2810*/  UIADD3 UR7, UPT, UPT, UR6, 0x38, URZ ;  /* 0x0000003806077890 */ /* 0x000fe2000fffe0ff */
[----:B------:R-:W-:-:S02]  /*2820*/  SEL R24, R24, 0x4, P1 ;  /* 0x0000000418187807 */ /* 0x000fc40000800000 */
[----:B------:R-:W-:Y:S02]  /*2830*/  SEL R21, R5, 0x2, P6 ;  /* 0x0000000205157807 */ /* 0x000fe40003000000 */
[C---:B------:R-:W-:Y:S02]  /*2840*/  FSETP.GT.AND P1, PT, R6.reuse, R23, PT ;  /* 0x000000170600720b */ /* 0x040fe40003f24000 */
[C---:B------:R-:W-:Y:S02]  /*2850*/  FSETP.GT.AND P6, PT, R6.reuse, R25, PT ;  /* 0x000000190600720b */ /* 0x040fe40003fc4000 */
[----:B------:R-:W-:Y:S02]  /*2860*/  SEL R23, RZ, 0x1, !P3 ;  /* 0x00000001ff177807 */ /* 0x000fe40005800000 */
[----:B------:R-:W-:Y:S01]  /*2870*/  I2FP.F32.S32 R25, UR11 ;  /* 0x0000000b00197c45 */ /* 0x000fe20008201400 */
[----:B------:R-:W-:Y:S01]  /*2880*/  UIADD3 UR11, UPT, UPT, UR6, 0x13, URZ ;  /* 0x00000013060b7890 */ /* 0x000fe2000fffe0ff */
[----:B------:R-:W-:Y:S01]  /*2890*/  SEL R21, R21, RZ, P5 ;  /* 0x000000ff15157207 */ /* 0x000fe20002800000 */
[----:B------:R-:W-:Y:S01]  /*28a0*/  @P4 IMAD.IADD R13, R23, 0x1, R24 ;  /* 0x00000001170d4824 */ /* 0x000fe200078e0218 */
[----:B------:R-:W-:-:S02]  /*28b0*/  FSETP.GT.AND P3, PT, R6, R25, PT ;  /* 0x000000190600720b */ /* 0x000fc40003f64000 */
[----:B------:R-:W-:Y:S01]  /*28c0*/  I2FP.F32.S32 R25, UR7 ;  /* 0x0000000700197c45 */ /* 0x000fe20008201400 */
[----:B------:R-:W-:Y:S01]  /*28d0*/  UIADD3 UR7, UPT, UPT, UR6, 0x36, URZ ;  /* 0x0000003606077890 */ /* 0x000fe2000fffe0ff */
[----:B------:R-:W-:Y:S01]  /*28e0*/  I2FP.F32.S32 R23, UR4 ;  /* 0x0000000400177c45 */ /* 0x000fe20008201400 */
[----:B------:R-:W-:Y:S01]  /*28f0*/  UIADD3 UR4, UPT, UPT, UR6, 0x2c, URZ ;  /* 0x0000002c06047890 */ /* 0x000fe2000fffe0ff */
[C---:B------:R-:W-:Y:S02]  /*2900*/  FSETP.GT.AND P5, PT, R6.reuse, R25, !P5 ;  /* 0x000000190600720b */ /* 0x040fe40006fa4000 */
[----:B------:R-:W-:Y:S02]  /*2910*/  FSETP.GT.AND P4, PT, R6, R23, PT ;  /* 0x000000170600720b */ /* 0x000fe40003f84000 */
[----:B------:R-:W-:Y:S02]  /*2920*/  SEL R24, R3, 0x6, P1 ;  /* 0x0000000603187807 */ /* 0x000fe40000800000 */
[----:B------:R-:W-:Y:S01]  /*2930*/  I2FP.F32.S32 R25, UR7 ;  /* 0x0000000700197c45 */ /* 0x000fe20008201400 */
[----:B------:R-:W-:Y:S01]  /*2940*/  UIADD3 UR7, UPT, UPT, UR6, 0x3d, URZ ;  /* 0x0000003d06077890 */ /* 0x000fe2000fffe0ff */
[----:B------:R-:W-:Y:S01]  /*2950*/  I2FP.F32.S32 R23, UR4 ;  /* 0x0000000400177c45 */ /* 0x000fe20008201400 */
[----:B------:R-:W-:Y:S01]  /*2960*/  UIADD3 UR4, UPT, UPT, UR6, 0x3e, URZ ;  /* 0x0000003e06047890 */ /* 0x000fe2000fffe0ff */
[----:B------:R-:W-:-:S02]  /*2970*/  SEL R22, RZ, 0x1, !P5 ;  /* 0x00000001ff167807 */ /* 0x000fc40006800000 */
[----:B------:R-:W-:Y:S02]  /*2980*/  SEL R24, R24, 0x4, P6 ;  /* 0x0000000418187807 */ /* 0x000fe40003000000 */
[C---:B------:R-:W-:Y:S01]  /*2990*/  FSETP.GT.AND P5, PT, R6.reuse, R25, PT ;  /* 0x000000190600720b */ /* 0x040fe20003fa4000 */
[----:B------:R-:W-:Y:S01]  /*29a0*/  IMAD.IADD R22, R21, 0x1, R22 ;  /* 0x0000000115167824 */ /* 0x000fe200078e0216 */
[----:B------:R-:W-:Y:S02]  /*29b0*/  FSETP.GT.AND P6, PT, R6, R23, !P6 ;  /* 0x000000170600720b */ /* 0x000fe400077c4000 */
[----:B------:R-:W-:Y:S01]  /*29c0*/  I2FP.F32.S32 R25, UR10 ;  /* 0x0000000a00197c45 */ /* 0x000fe20008201400 */
[----:B------:R-:W-:Y:S01]  /*29d0*/  UIADD3 UR10, UPT, UPT, UR6, 0x3, URZ ;  /* 0x00000003060a7890 */ /* 0x000fe2000fffe0ff */
[----:B------:R-:W-:Y:S01]  /*29e0*/  I2FP.F32.S32 R23, UR7 ;  /* 0x0000000700177c45 */ /* 0x000fe20008201400 */
[----:B------:R-:W-:Y:S01]  /*29f0*/  UIADD3 UR7, UPT, UPT, UR6, 0x3b, URZ ;  /* 0x0000003b06077890 */ /* 0x000fe2000fffe0ff */
[----:B------:R-:W-:-:S02]  /*2a00*/  SEL R17, RZ, 0x1, !P6 ;  /* 0x00000001ff117807 */ /* 0x000fc40007000000 */
[C---:B------:R-:W-:Y:S02]  /*2a10*/  FSETP.GT.AND P1, PT, R6.reuse, R25, PT ;  /* 0x000000190600720b */ /* 0x040fe40003f24000 */
[----:B------:R-:W-:Y:S01]  /*2a20*/  I2FP.F32.S32 R25, UR4 ;  /* 0x0000000400197c45 */ /* 0x000fe20008201400 */
[----:B------:R-:W-:Y:S01]  /*2a30*/  UIADD3 UR4, UPT, UPT, UR6, 0x34, URZ ;  /* 0x0000003406047890 */ /* 0x000fe2000fffe0ff */
[----:B------:R-:W-:Y:S01]  /*2a40*/  @P3 IMAD.IADD R18, R17, 0x1, R24 ;  /* 0x0000000111123824 */ /* 0x000fe200078e0218 */
[C---:B------:R-:W-:Y:S02]  /*2a50*/  FSETP.GT.AND P6, PT, R6.reuse, R23, PT ;  /* 0x000000170600720b */ /* 0x040fe40003fc4000 */
[----:B------:R-:W-:Y:S02]  /*2a60*/  FSETP.GT.AND P3, PT, R6, R25, PT ;  /* 0x000000190600720b */ /* 0x000fe40003f64000 */
[----:B------:R-:W-:Y:S01]  /*2a70*/  I2FP.F32.S32 R25, UR7 ;  /* 0x0000000700197c45 */ /* 0x000fe20008201400 */
[----:B------:R-:W-:Y:S01]  /*2a80*/  UIADD3 UR7, UPT, UPT, UR6, 0x27, URZ ;  /* 0x0000002706077890 */ /* 0x000fe2000fffe0ff */
[----:B------:R-:W-:-:S02]  /*2a90*/  SEL R23, R3, 0x6, P5 ;  /* 0x0000000603177807 */ /* 0x000fc40002800000 */
[----:B------:R-:W-:Y:S01]  /*2aa0*/  I2FP.F32.S32 R17, UR4 ;  /* 0x0000000400117c45 */ /* 0x000fe20008201400 */
[----:B------:R-:W-:Y:S01]  /*2ab0*/  UIADD3 UR4, UPT, UPT, UR6, 0x37, URZ ;  /* 0x0000003706047890 */ /* 0x000fe2000fffe0ff */
[----:B------:R-:W-:Y:S02]  /*2ac0*/  SEL R24, R23, 0x4, P4 ;  /* 0x0000000417187807 */ /* 0x000fe40002000000 */
[C---:B------:R-:W-:Y:S01]  /*2ad0*/  FSETP.GT.AND P4, PT, R6.reuse, R17, !P4 ;  /* 0x000000110600720b */ /* 0x040fe20006784000 */
[----:B------:R-:W-:Y:S01]  /*2ae0*/  IMAD.IADD R17, R19, 0x1, R20 ;  /* 0x0000000113117824 */ /* 0x000fe200078e0214 */
[----:B------:R-:W-:Y:S01]  /*2af0*/  I2FP.F32.S32 R23, UR7 ;  /* 0x0000000700177c45 */ /* 0x000fe20008201400 */
[----:B------:R-:W-:Y:S01]  /*2b00*/  UIADD3 UR7, UPT, UPT, UR6, 0x2f, URZ ;  /* 0x0000002f06077890 */ /* 0x000fe2000fffe0ff */
[----:B------:R-:W-:Y:S02]  /*2b10*/  FSETP.GT.AND P5, PT, R6, R25, PT ;  /* 0x000000190600720b */ /* 0x000fe40003fa4000 */
[----:B------:R-:W-:Y:S01]  /*2b20*/  I2FP.F32.S32 R25, UR4 ;  /* 0x0000000400197c45 */ /* 0x000fe20008201400 */
[----:B------:R-:W-:Y:S01]  /*2b30*/  UIADD3 UR4, UPT, UPT, UR6, 0x3c, URZ ;  /* 0x0000003c06047890 */ /* 0x000fe2000fffe0ff */
[----:B------:R-:W-:-:S02]  /*2b40*/  SEL R19, RZ, 0x1, !P4 ;  /* 0x00000001ff137807 */ /* 0x000fc40006000000 */
[C---:B------:R-:W-:Y:S02]  /*2b50*/  FSETP.GT.AND P4, PT, R6.reuse, R23, PT ;  /* 0x000000170600720b */ /* 0x040fe40003f84000 */
[----:B------:R-:W-:Y:S01]  /*2b60*/  I2FP.F32.S32 R23, UR7 ;  /* 0x0000000700177c45 */ /* 0x000fe20008201400 */
[----:B------:R-:W-:Y:S01]  /*2b70*/  @P1 IMAD.IADD R17, R19, 0x1, R24 ;  /* 0x0000000113111824 */ /* 0x000fe200078e0218 */
[----:B------:R-:W-:Y:S01]  /*2b80*/  SEL R20, R3, 0x6, P3 ;  /* 0x0000000603147807 */ /* 0x000fe20001800000 */
[----:B------:R-:W-:Y:S01]  /*2b90*/  UIADD3 UR7, UPT, UPT, UR6, 0x4, URZ ;  /* 0x0000000406077890 */ /* 0x000fe2000fffe0ff */
[----:B------:R-:W-:Y:S01]  /*2ba0*/  I2FP.F32.S32 R19, UR4 ;  /* 0x0000000400137c45 */ /* 0x000fe20008201400 */
[----:B------:R-:W-:Y:S01]  /*2bb0*/  UIADD3 UR4, UPT, UPT, UR6, 0x5, URZ ;  /* 0x0000000506047890 */ /* 0x000fe2000fffe0ff */
[----:B------:R-:W-:Y:S02]  /*2bc0*/  FSETP.GT.AND P3, PT, R6, R23, PT ;  /* 0x000000170600720b */ /* 0x000fe40003f64000 */
[----:B------:R-:W-:-:S02]  /*2bd0*/  SEL R23, R20, 0x4, P6 ;  /* 0x0000000414177807 */ /* 0x000fc40003000000 */
[----:B------:R-:W-:Y:S01]  /*2be0*/  FSETP.GT.AND P6, PT, R6, R19, !P6 ;  /* 0x000000130600720b */ /* 0x000fe200077c4000 */
[----:B------:R-:W-:Y:S01]  /*2bf0*/  @P4 VIADD R13, R18, 0x8 ;  /* 0x00000008120d4836 */ /* 0x000fe20000000000 */
[C---:B------:R-:W-:Y:S02]  /*2c00*/  FSETP.GT.AND P1, PT, R6.reuse, R25, PT ;  /* 0x000000190600720b */ /* 0x040fe40003f24000 */
[----:B------:R-:W-:Y:S01]  /*2c10*/  I2FP.F32.S32 R21, UR7 ;  /* 0x0000000700157c45 */ /* 0x000fe20008201400 */
[----:B------:R-:W-:Y:S01]  /*2c20*/  UIADD3 UR7, UPT, UPT, UR6, 0x6, URZ ;  /* 0x0000000606077890 */ /* 0x000fe2000fffe0ff */
[----:B------:R-:W-:Y:S02]  /*2c30*/  SEL R20, RZ, 0x1, !P6 ;  /* 0x00000001ff147807 */ /* 0x000fe40007000000 */
[----:B------:R-:W-:Y:S01]  /*2c40*/  I2FP.F32.S32 R19, UR4 ;  /* 0x0000000400137c45 */ /* 0x000fe20008201400 */
[----:B------:R-:W-:Y:S01]  /*2c50*/  UIADD3 UR4, UPT, UPT, UR6, 0xd, URZ ;  /* 0x0000000d06047890 */ /* 0x000fe2000fffe0ff */
[----:B------:R-:W-:Y:S01]  /*2c60*/  FSETP.GT.AND P6, PT, R6, R21, PT ;  /* 0x000000150600720b */ /* 0x000fe20003fc4000 */
[----:B------:R-:W-:Y:S01]  /*2c70*/  @P5 IMAD.IADD R22, R20, 0x1, R23 ;  /* 0x0000000114165824 */ /* 0x000fe200078e0217 */
[----:B------:R-:W-:Y:S01]  /*2c80*/  FSETP.GT.AND P5, PT, R6, R19, PT ;  /* 0x000000130600720b */ /* 0x000fe20003fa4000 */
[----:B------:R-:W-:Y:S01]  /*2c90*/  IMAD.MOV.U32 R20, RZ, RZ, 0x4 ;  /* 0x00000004ff147424 */ /* 0x000fe200078e00ff */
[----:B------:R-:W-:Y:S01]  /*2ca0*/  I2FP.F32.S32 R19, UR7 ;  /* 0x0000000700137c45 */ /* 0x000fe20008201400 */
[----:B------:R-:W-:Y:S01]  /*2cb0*/  UIADD3 UR7, UPT, UPT, UR6, 0xe, URZ ;  /* 0x0000000e06077890 */ /* 0x000fe2000fffe0ff */
[----:B------:R-:W-:Y:S01]  /*2cc0*/  I2FP.F32.S32 R21, UR10 ;  /* 0x0000000a00157c45 */ /* 0x000fe20008201400 */
[----:B------:R-:W-:Y:S01]  /*2cd0*/  @P1 VIADD R17, R22, 0x8 ;  /* 0x0000000816111836 */ /* 0x000fe20000000000 */
[C---:B------:R-:W-:Y:S01]  /*2ce0*/  FSETP.GT.AND P4, PT, R6.reuse, R19, PT ;  /* 0x000000130600720b */ /* 0x040fe20003f84000 */
[----:B------:R-:W-:Y:S01]  /*2cf0*/  UIADD3 UR10, UPT, UPT, UR6, 0x18, URZ ;  /* 0x00000018060a7890 */ /* 0x000fe2000fffe0ff */
[----:B------:R-:W-:Y:S01]  /*2d00*/  FSETP.GT.AND P1, PT, R6, R21, PT ;  /* 0x000000150600720b */ /* 0x000fe20003f24000 */
[----:B------:R-:W-:Y:S01]  /*2d10*/  @P3 VIADD R13, R17, 0x10 ;  /* 0x00000010110d3836 */ /* 0x000fe20000000000 */
[----:B------:R-:W-:Y:S01]  /*2d20*/  I2FP.F32.S32 R21, UR7 ;  /* 0x0000000700157c45 */ /* 0x000fe20008201400 */
[----:B------:R-:W-:Y:S01]  /*2d30*/  UIADD3 UR7, UPT, UPT, UR6, 0x15, URZ ;  /* 0x0000001506077890 */ /* 0x000fe2000fffe0ff */
[----:B------:R-:W-:-:S02]  /*2d40*/  SEL R20, R20, 0x5, !P6 ;  /* 0x0000000514147807 */ /* 0x000fc40007000000 */
[----:B------:R-:W-:Y:S02]  /*2d50*/  SEL R18, R5, 0x2, P4 ;  /* 0x0000000205127807 */ /* 0x000fe40002000000 */
[----:B------:R-:W-:Y:S01]  /*2d60*/  I2FP.F32.S32 R19, UR4 ;  /* 0x0000000400137c45 */ /* 0x000fe20008201400 */
[----:B------:R-:W-:Y:S01]  /*2d70*/  UIADD3 UR4, UPT, UPT, UR6, 0xb, URZ ;  /* 0x0000000b06047890 */ /* 0x000fe2000fffe0ff */
[----:B------:R-:W-:Y:S02]  /*2d80*/  FSETP.GT.AND P4, PT, R6, R21, PT ;  /* 0x000000150600720b */ /* 0x000fe40003f84000 */
[----:B------:R-:W-:Y:S02]  /*2d90*/  SEL R18, R18, RZ, P5 ;  /* 0x000000ff12127207 */ /* 0x000fe40002800000 */
[----:B------:R-:W-:Y:S02]  /*2da0*/  SEL R21, R20, 0x4, !P5 ;  /* 0x0000000414157807 */ /* 0x000fe40006800000 */
[----:B------:R-:W-:-:S02]  /*2db0*/  FSETP.GT.AND P6, PT, R6, R19, PT ;  /* 0x000000130600720b */ /* 0x000fc40003fc4000 */
[----:B------:R-:W-:Y:S01]  /*2dc0*/  I2FP.F32.S32 R19, UR4 ;  /* 0x0000000400137c45 */ /* 0x000fe20008201400 */
[----:B------:R-:W-:Y:S01]  /*2dd0*/  @P1 IMAD.IADD R15, R18, 0x1, R21 ;  /* 0x00000001120f1824 */ /* 0x000fe200078e0215 */
[----:B------:R-:W-:Y:S01]  /*2de0*/  I2FP.F32.S32 R21, UR10 ;  /* 0x0000000a00157c45 */ /* 0x000fe20008201400 */
[----:B------:R-:W-:Y:S01]  /*2df0*/  UIADD3 UR4, UPT, UPT, UR6, 0xc, URZ ;  /* 0x0000000c06047890 */ /* 0x000fe2000fffe0ff */
[----:B------:R-:W-:Y:S01]  /*2e00*/  FSETP.GT.AND P5, PT, R6, R19, PT ;  /* 0x000000130600720b */ /* 0x000fe20003fa4000 */
[----:B------:R-:W-:Y:S01]  /*2e10*/  UIADD3 UR10, UPT, UPT, UR6, 0x1d, URZ ;  /* 0x0000001d060a7890 */ /* 0x000fe2000fffe0ff */
[----:B------:R-:W-:Y:S01]  /*2e20*/  I2FP.F32.S32 R19, UR7 ;  /* 0x0000000700137c45 */ /* 0x000fe20008201400 */
[----:B------:R-:W-:Y:S01]  /*2e30*/  UIADD3 UR7, UPT, UPT, UR6, 0x16, URZ ;  /* 0x0000001606077890 */ /* 0x000fe2000fffe0ff */
[----:B------:R-:W-:Y:S02]  /*2e40*/  SEL R14, R14, RZ, P0 ;  /* 0x000000ff0e0e7207 */ /* 0x000fe40000000000 */
[----:B------:R-:W-:-:S02]  /*2e50*/  FSETP.GT.AND P0, PT, R6, R21, !P0 ;  /* 0x000000150600720b */ /* 0x000fc40004704000 */
[----:B------:R-:W-:Y:S01]  /*2e60*/  I2FP.F32.S32 R25, UR11 ;  /* 0x0000000b00197c45 */ /* 0x000fe20008201400 */
[----:B------:R-:W-:Y:S01]  /*2e70*/  UIADD3 UR11, UPT, UPT, UR6, 0x1e, URZ ;  /* 0x0000001e060b7890 */ /* 0x000fe2000fffe0ff */
[----:B------:R-:W-:Y:S02]  /*2e80*/  SEL R16, R3, 0x6, P4 ;  /* 0x0000000603107807 */ /* 0x000fe40002000000 */
[C---:B------:R-:W-:Y:S02]  /*2e90*/  FSETP.GT.AND P1, PT, R6.reuse, R19, PT ;  /* 0x000000130600720b */ /* 0x040fe40003f24000 */
[----:B------:R-:W-:Y:S01]  /*2ea0*/  I2FP.F32.S32 R21, UR4 ;  /* 0x0000000400157c45 */ /* 0x000fe20008201400 */
[----:B------:R-:W0:Y:S01]  /*2eb0*/  LDCU UR4, c[0x0][0x398] ;  /* 0x00007300ff0477ac */ /* 0x000e220008000800 */
[----:B------:R-:W-:Y:S02]  /*2ec0*/  SEL R19, RZ, 0x1, !P0 ;  /* 0x00000001ff137807 */ /* 0x000fe40004000000 */
[----:B------:R-:W-:-:S02]  /*2ed0*/  FSETP.GT.AND P0, PT, R6, R25, PT ;  /* 0x000000190600720b */ /* 0x000fc40003f04000 */
[----:B------:R-:W-:Y:S01]  /*2ee0*/  SEL R25, R16, 0x4, P6 ;  /* 0x0000000410197807 */ /* 0x000fe20003000000 */
[----:B------:R-:W-:Y:S01]  /*2ef0*/  IMAD.IADD R14, R14, 0x1, R19 ;  /* 0x000000010e0e7824 */ /* 0x000fe200078e0213 */
[----:B------:R-:W-:Y:S01]  /*2f00*/  I2FP.F32.S32 R23, UR7 ;  /* 0x0000000700177c45 */ /* 0x000fe20008201400 */
[----:B------:R-:W-:Y:S01]  /*2f10*/  UIADD3 UR7, UPT, UPT, UR6, 0x14, URZ ;  /* 0x0000001406077890 */ /* 0x000fe2000fffe0ff */
[C---:B------:R-:W-:Y:S02]  /*2f20*/  FSETP.GT.AND P6, PT, R6.reuse, R21, !P6 ;  /* 0x000000150600720b */ /* 0x040fe400077c4000 */
[----:B------:R-:W-:Y:S01]  /*2f30*/  I2FP.F32.S32 R21, UR10 ;  /* 0x0000000a00157c45 */ /* 0x000fe20008201400 */
[----:B------:R-:W-:Y:S01]  /*2f40*/  UIADD3 UR10, UPT, UPT, UR6, 0x1b, URZ ;  /* 0x0000001b060a7890 */ /* 0x000fe2000fffe0ff */
[----:B------:R-:W-:Y:S02]  /*2f50*/  SEL R12, RZ, 0x1, !P6 ;  /* 0x00000001ff0c7807 */ /* 0x000fe40007000000 */
[----:B------:R-:W-:-:S02]  /*2f60*/  FSETP.GT.AND P4, PT, R6, R23, PT ;  /* 0x000000170600720b */ /* 0x000fc40003f84000 */
[----:B------:R-:W-:Y:S01]  /*2f70*/  FSETP.GT.AND P6, PT, R6, R21, PT ;  /* 0x000000150600720b */ /* 0x000fe20003fc4000 */
[----:B------:R-:W-:Y:S01]  /*2f80*/  @P5 IMAD.IADD R11, R12, 0x1, R25 ;  /* 0x000000010c0b5824 */ /* 0x000fe200078e0219 */
[----:B------:R-:W-:Y:S01]  /*2f90*/  I2FP.F32.S32 R21, UR7 ;  /* 0x0000000700157c45 */ /* 0x000fe20008201400 */
[----:B------:R-:W-:Y:S01]  /*2fa0*/  UIADD3 UR7, UPT, UPT, UR6, 0x1c, URZ ;  /* 0x0000001c06077890 */ /* 0x000fe2000fffe0ff */
[----:B------:R-:W-:Y:S02]  /*2fb0*/  SEL R12, R3, 0x6, P4 ;  /* 0x00000006030c7807 */ /* 0x000fe40002000000 */
[----:B------:R-:W-:Y:S01]  /*2fc0*/  I2FP.F32.S32 R23, UR11 ;  /* 0x0000000b00177c45 */ /* 0x000fe20008201400 */
[----:B------:R-:W-:Y:S01]  /*2fd0*/  UIADD3 UR11, UPT, UPT, UR6, 0x17, URZ ;  /* 0x00000017060b7890 */ /* 0x000fe2000fffe0ff */
[C---:B------:R-:W-:Y:S02]  /*2fe0*/  FSETP.GT.AND P4, PT, R6.reuse, R21, !P1 ;  /* 0x000000150600720b */ /* 0x040fe40004f84000 */
[----:B------:R-:W-:-:S02]  /*2ff0*/  FSETP.GT.AND P5, PT, R6, R23, PT ;  /* 0x000000170600720b */ /* 0x000fc40003fa4000 */
        /* <DEDUP_REMOVED lines=8> */
[----:B------:R-:W-:-:S02]  /*3080*/  I2FP.F32.S32 R23, UR12 ;  /* 0x0000000c00177c45 */ /* 0x000fc40008201400 */
[----:B------:R-:W-:Y:S01]  /*3090*/  I2FP.F32.S32 R21, UR7 ;  /* 0x0000000700157c45 */ /* 0x000fe20008201400 */
[----:B0-----:R-:W-:Y:S01]  /*30a0*/  UIADD3 UR7, UPT, UPT, UR4, 0x1, URZ ;  /* 0x0000000104077890 */ /* 0x001fe2000fffe0ff */
[----:B------:R-:W-:Y:S02]  /*30b0*/  SEL R10, R3, 0x6, P5 ;  /* 0x00000006030a7807 */ /* 0x000fe40002800000 */
[C---:B------:R-:W-:Y:S02]  /*30c0*/  FSETP.GT.AND P0, PT, R6.reuse, R23, PT ;  /* 0x000000170600720b */ /* 0x040fe40003f04000 */
[----:B------:R-:W-:Y:S02]  /*30d0*/  FSETP.GT.AND P5, PT, R6, R21, !P6 ;  /* 0x000000150600720b */ /* 0x000fe400077a4000 */
[----:B------:R-:W-:Y:S01]  /*30e0*/  I2FP.F32.S32 R23, UR6 ;  /* 0x0000000600177c45 */ /* 0x000fe20008201400 */
[----:B------:R-:W-:Y:S01]  /*30f0*/  UIADD3 UR6, UPT, UPT, UR4, 0x2, URZ ;  /* 0x0000000204067890 */ /* 0x000fe2000fffe0ff */
[----:B------:R-:W-:Y:S01]  /*3100*/  I2FP.F32.S32 R21, UR10 ;  /* 0x0000000a00157c45 */ /* 0x000fe20008201400 */
[----:B------:R-:W-:Y:S01]  /*3110*/  UIADD3 UR10, UPT, UPT, UR4, 0x9, URZ ;  /* 0x00000009040a7890 */ /* 0x000fe2000fffe0ff */
[----:B------:R-:W-:-:S02]  /*3120*/  SEL R19, R10, 0x4, P6 ;  /* 0x000000040a137807 */ /* 0x000fc40003000000 */
[----:B------:R-:W-:Y:S02]  /*3130*/  SEL R10, RZ, 0x1, !P5 ;  /* 0x00000001ff0a7807 */ /* 0x000fe40006800000 */
[C---:B------:R-:W-:Y:S02]  /*3140*/  FSETP.GT.AND P4, PT, R6.reuse, R25, PT ;  /* 0x000000190600720b */ /* 0x040fe40003f84000 */
[----:B------:R-:W-:Y:S01]  /*3150*/  FSETP.GT.AND P6, PT, R6, R21, PT ;  /* 0x000000150600720b */ /* 0x000fe20003fc4000 */
[----:B------:R-:W-:Y:S01]  /*3160*/  @P1 IMAD.IADD R14, R10, 0x1, R19 ;  /* 0x000000010a0e1824 */ /* 0x000fe200078e0213 */
[----:B------:R-:W-:Y:S01]  /*3170*/  I2FP.F32.S32 R21, UR6 ;  /* 0x0000000600157c45 */ /* 0x000fe20008201400 */
[----:B------:R-:W-:Y:S01]  /*3180*/  UIADD3 UR6, UPT, UPT, UR4, 0xa, URZ ;  /* 0x0000000a04067890 */ /* 0x000fe2000fffe0ff */
[----:B------:R-:W-:Y:S01]  /*3190*/  I2FP.F32.S32 R19, UR7 ;  /* 0x0000000700137c45 */ /* 0x000fe20008201400 */
[----:B------:R-:W-:Y:S01]  /*31a0*/  UIADD3 UR7, UPT, UPT, UR4, 0x31, URZ ;  /* 0x0000003104077890 */ /* 0x000fe2000fffe0ff */
[----:B------:R-:W-:-:S02]  /*31b0*/  FSETP.GT.AND P5, PT, R6, R23, PT ;  /* 0x000000170600720b */ /* 0x000fc40003fa4000 */
[----:B------:R-:W-:Y:S02]  /*31c0*/  FSETP.GT.AND P3, PT, R6, R19, PT ;  /* 0x000000130600720b */ /* 0x000fe40003f64000 */
[----:B------:R-:W-:Y:S01]  /*31d0*/  I2FP.F32.S32 R19, UR6 ;  /* 0x0000000600137c45 */ /* 0x000fe20008201400 */
[----:B------:R-:W-:Y:S01]  /*31e0*/  UIADD3 UR6, UPT, UPT, UR4, 0x32, URZ ;  /* 0x0000003204067890 */ /* 0x000fe2000fffe0ff */
[----:B------:R-:W-:Y:S01]  /*31f0*/  I2FP.F32.S32 R17, UR10 ;  /* 0x0000000a00117c45 */ /* 0x000fe20008201400 */
[----:B------:R-:W-:Y:S01]  /*3200*/  @P4 VIADD R9, R14, 0x8 ;  /* 0x000000080e094836 */ /* 0x000fe20000000000 */
[C---:B------:R-:W-:Y:S01]  /*3210*/  FSETP.GT.AND P1, PT, R6.reuse, R21, PT ;  /* 0x000000150600720b */ /* 0x040fe20003f24000 */
[----:B------:R-:W-:Y:S01]  /*3220*/  @P6 VIADD R15, R11, 0x8 ;  /* 0x000000080b0f6836 */ /* 0x000fe20000000000 */
[----:B------:R-:W-:Y:S01]  /*3230*/  FSETP.GT.AND P4, PT, R6, R17, PT ;  /* 0x000000110600720b */ /* 0x000fe20003f84000 */
[----:B------:R-:W-:Y:S01]  /*3240*/  @P0 VIADD R15, R9, 0x10 ;  /* 0x00000010090f0836 */ /* 0x000fe20000000000 */
[----:B------:R-:W-:Y:S01]  /*3250*/  I2FP.F32.S32 R17, UR6 ;  /* 0x0000000600117c45 */ /* 0x000fe20008201400 */
[----:B------:R-:W-:Y:S01]  /*3260*/  UIADD3 UR6, UPT, UPT, UR4, 0x36, URZ ;  /* 0x0000003604067890 */ /* 0x000fe2000fffe0ff */
[----:B------:R-:W-:Y:S01]  /*3270*/  I2FP.F32.S32 R11, UR7 ;  /* 0x00000007000b7c45 */ /* 0x000fe20008201400 */
[----:B------:R-:W-:-:S02]  /*3280*/  UIADD3 UR10, UPT, UPT, UR4, 0x35, URZ ;  /* 0x00000035040a7890 */ /* 0x000fc4000fffe0ff */
[----:B------:R-:W-:Y:S01]  /*3290*/  I2FP.F32.S32 R9, UR4 ;  /* 0x0000000400097c45 */ /* 0x000fe20008201400 */
[----:B------:R-:W-:Y:S01]  /*32a0*/  UIADD3 UR7, UPT, UPT, UR4, 0x33, URZ ;  /* 0x0000003304077890 */ /* 0x000fe2000fffe0ff */
[----:B------:R-:W-:Y:S01]  /*32b0*/  SEL R10, R5, 0x2, P1 ;  /* 0x00000002050a7807 */ /* 0x000fe20000800000 */
[----:B------:R-:W-:Y:S01]  /*32c0*/  @P5 VIADD R15, R13, 0x20 ;  /* 0x000000200d0f5836 */ /* 0x000fe20000000000 */
[C---:B------:R-:W-:Y:S02]  /*32d0*/  FSETP.GT.AND P1, PT, R6.reuse, R9, !P3 ;  /* 0x000000090600720b */ /* 0x040fe40005f24000 */
[----:B------:R-:W-:Y:S01]  /*32e0*/  I2FP.F32.S32 R9, UR6 ;  /* 0x0000000600097c45 */ /* 0x000fe20008201400 */
[----:B------:R-:W-:Y:S01]  /*32f0*/  UIADD3 UR6, UPT, UPT, UR4, 0x5, URZ ;  /* 0x0000000504067890 */ /* 0x000fe2000fffe0ff */
[C---:B------:R-:W-:Y:S02]  /*3300*/  FSETP.GT.AND P2, PT, R6.reuse, R11, PT ;  /* 0x0000000b0600720b */ /* 0x040fe40003f44000 */
[----:B------:R-:W-:Y:S01]  /*3310*/  I2FP.F32.S32 R11, UR10 ;  /* 0x0000000a000b7c45 */ /* 0x000fe20008201400 */
[----:B------:R-:W-:Y:S01]  /*3320*/  UIADD3 UR10, UPT, UPT, UR4, 0x3, URZ ;  /* 0x00000003040a7890 */ /* 0x000fe2000fffe0ff */
[----:B------:R-:W-:Y:S01]  /*3330*/  I2FP.F32.S32 R13, UR7 ;  /* 0x00000007000d7c45 */ /* 0x000fe20008201400 */
[----:B------:R-:W-:Y:S01]  /*3340*/  UIADD3 UR7, UPT, UPT, UR4, 0x8, URZ ;  /* 0x0000000804077890 */ /* 0x000fe2000fffe0ff */
[----:B------:R-:W-:-:S02]  /*3350*/  FSETP.GT.AND P6, PT, R6, R19, PT ;  /* 0x000000130600720b */ /* 0x000fc40003fc4000 */
[----:B------:R-:W-:Y:S02]  /*3360*/  SEL R10, R10, RZ, P3 ;  /* 0x000000ff0a0a7207 */ /* 0x000fe40001800000 */
[C---:B------:R-:W-:Y:S02]  /*3370*/  FSETP.GT.AND P5, PT, R6.reuse, R11, PT ;  /* 0x0000000b0600720b */ /* 0x040fe40003fa4000 */
[C---:B------:R-:W-:Y:S02]  /*3380*/  FSETP.GT.AND P3, PT, R6.reuse, R9, PT ;  /* 0x000000090600720b */ /* 0x040fe40003f64000 */
[----:B------:R-:W-:Y:S02]  /*3390*/  SEL R11, RZ, 0x1, !P1 ;  /* 0x00000001ff0b7807 */ /* 0x000fe40004800000 */
[----:B------:R-:W-:Y:S01]  /*33a0*/  I2FP.F32.S32 R9, UR6 ;  /* 0x0000000600097c45 */ /* 0x000fe20008201400 */
[----:B------:R-:W-:Y:S01]  /*33b0*/  UIADD3 UR6, UPT, UPT, UR4, 0x6, URZ ;  /* 0x0000000604067890 */ /* 0x000fe2000fffe0ff */
[----:B------:R-:W-:Y:S01]  /*33c0*/  FSETP.GT.AND P1, PT, R6, R13, PT ;  /* 0x0000000d0600720b */ /* 0x000fe20003f24000 */
[----:B------:R-:W-:Y:S01]  /*33d0*/  IMAD.IADD R10, R10, 0x1, R11 ;  /* 0x000000010a0a7824 */ /* 0x000fe200078e020b */
[----:B------:R-:W-:-:S02]  /*33e0*/  SEL R8, R5, 0x2, P6 ;  /* 0x0000000205087807 */ /* 0x000fc40003000000 */
[----:B------:R-:W-:Y:S01]  /*33f0*/  I2FP.F32.S32 R13, UR7 ;  /* 0x00000007000d7c45 */ /* 0x000fe20008201400 */
[----:B------:R-:W-:Y:S01]  /*3400*/  UIADD3 UR7, UPT, UPT, UR4, 0x30, URZ ;  /* 0x0000003004077890 */ /* 0x000fe2000fffe0ff */
[----:B------:R-:W-:Y:S02]  /*3410*/  FSETP.GT.AND P6, PT, R6, R9, PT ;  /* 0x000000090600720b */ /* 0x000fe40003fc4000 */
        /* <DEDUP_REMOVED lines=8> */
[C---:B------:R-:W-:Y:S02]  /*34a0*/  FSETP.GT.AND P4, PT, R6.reuse, R13, PT ;  /* 0x0000000d0600720b */ /* 0x040fe40003f84000 */
[----:B------:R-:W-:Y:S01]  /*34b0*/  SEL R8, R5, 0x2, P0 ;  /* 0x0000000205087807 */ /* 0x000fe20000000000 */
[----:B------:R-:W-:Y:S01]  /*34c0*/  IMAD.IADD R9, R9, 0x1, R12 ;  /* 0x0000000109097824 */ /* 0x000fe200078e020c */
[----:B------:R-:W-:Y:S01]  /*34d0*/  I2FP.F32.S32 R13, UR6 ;  /* 0x00000006000d7c45 */ /* 0x000fe20008201400 */
[----:B------:R-:W-:Y:S01]  /*34e0*/  UIADD3 UR6, UPT, UPT, UR4, 0x34, URZ ;  /* 0x0000003404067890 */ /* 0x000fe2000fffe0ff */
[----:B------:R-:W-:-:S02]  /*34f0*/  FSETP.GT.AND P0, PT, R6, R17, !P2 ;  /* 0x000000110600720b */ /* 0x000fc40005704000 */
[----:B------:R-:W-:Y:S01]  /*3500*/  I2FP.F32.S32 R17, UR10 ;  /* 0x0000000a00117c45 */ /* 0x000fe20008201400 */
[----:B------:R-:W-:Y:S01]  /*3510*/  UIADD3 UR10, UPT, UPT, UR4, 0x1e, URZ ;  /* 0x0000001e040a7890 */ /* 0x000fe2000fffe0ff */
[----:B------:R-:W-:Y:S02]  /*3520*/  SEL R8, R8, RZ, P2 ;  /* 0x000000ff08087207 */ /* 0x000fe40001000000 */
[C---:B------:R-:W-:Y:S02]  /*3530*/  FSETP.GT.AND P2, PT, R6.reuse, R17, PT ;  /* 0x000000110600720b */ /* 0x040fe40003f44000 */
        /* <DEDUP_REMOVED lines=10> */
[----:B------:R-:W-:Y:S02]  /*35e0*/  FSETP.GT.AND P3, PT, R6, R13, PT ;  /* 0x0000000d0600720b */ /* 0x000fe40003f64000 */
[----:B------:R-:W-:Y:S02]  /*35f0*/  SEL R14, RZ, 0x1, !P5 ;  /* 0x00000001ff0e7807 */ /* 0x000fe40006800000 */
[----:B------:R-:W-:Y:S01]  /*3600*/  I2FP.F32.S32 R13, UR6 ;  /* 0x00000006000d7c45 */ /* 0x000fe20008201400 */
[----:B------:R-:W-:Y:S01]  /*3610*/  UIADD3 UR6, UPT, UPT, UR4, 0x4, URZ ;  /* 0x0000000404067890 */ /* 0x000fe2000fffe0ff */
[----:B------:R-:W-:Y:S01]  /*3620*/  I2FP.F32.S32 R17, UR7 ;  /* 0x0000000700117c45 */ /* 0x000fe20008201400 */
[----:B------:R-:W-:Y:S01]  /*3630*/  UIADD3 UR7, UPT, UPT, UR4, 0x12, URZ ;  /* 0x0000001204077890 */ /* 0x000fe2000fffe0ff */
[----:B------:R-:W-:Y:S01]  /*3640*/  @P1 IMAD.IADD R8, R14, 0x1, R21 ;  /* 0x000000010e081824 */ /* 0x000fe200078e0215 */
[----:B------:R-:W-:-:S02]  /*3650*/  FSETP.GT.AND P1, PT, R6, R13, PT ;  /* 0x0000000d0600720b */ /* 0x000fc40003f24000 */
[----:B------:R-:W-:Y:S02]  /*3660*/  SEL R14, R3, 0x6, P4 ;  /* 0x00000006030e7807 */ /* 0x000fe40002000000 */
[----:B------:R-:W-:Y:S02]  /*3670*/  FSETP.GT.AND P5, PT, R6, R17, PT ;  /* 0x000000110600720b */ /* 0x000fe40003fa4000 */
[----:B------:R-:W-:Y:S01]  /*3680*/  I2FP.F32.S32 R13, UR6 ;  /* 0x00000006000d7c45 */ /* 0x000fe20008201400 */
[----:B------:R-:W-:Y:S01]  /*3690*/  UIADD3 UR6, UPT, UPT, UR4, 0x16, URZ ;  /* 0x0000001604067890 */ /* 0x000fe2000fffe0ff */
[----:B------:R-:W-:Y:S01]  /*36a0*/  I2FP.F32.S32 R17, UR7 ;  /* 0x0000000700117c45 */ /* 0x000fe20008201400 */
[----:B------:R-:W-:Y:S01]  /*36b0*/  UIADD3 UR7, UPT, UPT, UR4, 0x15, URZ ;  /* 0x0000001504077890 */ /* 0x000fe2000fffe0ff */
        /* <DEDUP_REMOVED lines=8> */
[C---:B------:R-:W-:Y:S02]  /*3740*/  FSETP.GT.AND P6, PT, R6.reuse, R13, PT ;  /* 0x0000000d0600720b */ /* 0x040fe40003fc4000 */
[----:B------:R-:W-:Y:S01]  /*3750*/  SEL R13, R3, 0x6, P3 ;  /* 0x00000006030d7807 */ /* 0x000fe20001800000 */
[----:B------:R-:W-:Y:S01]  /*3760*/  @P2 IMAD.IADD R10, R11, 0x1, R14 ;  /* 0x000000010b0a2824 */ /* 0x000fe200078e020e */
[----:B------:R-:W-:Y:S01]  /*3770*/  I2FP.F32.S32 R11, UR6 ;  /* 0x00000006000b7c45 */ /* 0x000fe20008201400 */
[----:B------:R-:W-:Y:S01]  /*3780*/  UIADD3 UR6, UPT, UPT, UR4, 0x1a, URZ ;  /* 0x0000001a04067890 */ /* 0x000fe2000fffe0ff */
[----:B------:R-:W-:-:S02]  /*3790*/  FSETP.GT.AND P2, PT, R6, R17, PT ;  /* 0x000000110600720b */ /* 0x000fc40003f44000 */
[----:B------:R-:W-:Y:S01]  /*37a0*/  I2FP.F32.S32 R17, UR7 ;  /* 0x0000000700117c45 */ /* 0x000fe20008201400 */
[----:B------:R-:W-:Y:S01]  /*37b0*/  UIADD3 UR7, UPT, UPT, UR4, 0x19, URZ ;  /* 0x0000001904077890 */ /* 0x000fe2000fffe0ff */
[----:B------:R-:W-:Y:S02]  /*37c0*/  SEL R14, R13, 0x4, P0 ;  /* 0x000000040d0e7807 */ /* 0x000fe40000000000 */
[C---:B------:R-:W-:Y:S02]  /*37d0*/  FSETP.GT.AND P0, PT, R6.reuse, R11, !P0 ;  /* 0x0000000b0600720b */ /* 0x040fe40004704000 */
[----:B------:R-:W-:Y:S02]  /*37e0*/  FSETP.GT.AND P3, PT, R6, R17, PT ;  /* 0x000000110600720b */ /* 0x000fe40003f64000 */
[----:B------:R-:W-:Y:S01]  /*37f0*/  I2FP.F32.S32 R17, UR6 ;  /* 0x0000000600117c45 */ /* 0x000fe20008201400 */
[----:B------:R-:W-:Y:S01]  /*3800*/  UIADD3 UR6, UPT, UPT, UR4, 0x10, URZ ;  /* 0x0000001004067890 */ /* 0x000fe2000fffe0ff */
[----:B------:R-:W-:-:S02]  /*3810*/  SEL R11, RZ, 0x1, !P0 ;  /* 0x00000001ff0b7807 */ /* 0x000fc40004000000 */
[----:B------:R-:W-:Y:S01]  /*3820*/  I2FP.F32.S32 R13, UR7 ;  /* 0x00000007000d7c45 */ /* 0x000fe20008201400 */
[----:B------:R-:W-:Y:S02]  /*3830*/  UIADD3 UR7, UPT, UPT, UR4, 0x1d, URZ ;  /* 0x0000001d04077890 */ /* 0x000fe4000fffe0ff */
[----:B------:R-:W-:Y:S01]  /*3840*/  @P5 IMAD.IADD R9, R11, 0x1, R14 ;  /* 0x000000010b095824 */ /* 0x000fe200078e020e */
[C---:B------:R-:W-:Y:S02]  /*3850*/  FSETP.GT.AND P0, PT, R6.reuse, R13, PT ;  /* 0x0000000d0600720b */ /* 0x040fe40003f04000 */
[----:B------:R-:W-:Y:S02]  /*3860*/  SEL R11, R5, 0x2, P4 ;  /* 0x00000002050b7807 */ /* 0x000fe40002000000 */
[----:B------:R-:W-:Y:S01]  /*3870*/  I2FP.F32.S32 R13, UR6 ;  /* 0x00000006000d7c45 */ /* 0x000fe20008201400 */
[----:B------:R-:W-:Y:S01]  /*3880*/  UIADD3 UR6, UPT, UPT, UR4, 0x14, URZ ;  /* 0x0000001404067890 */ /* 0x000fe2000fffe0ff */
[----:B------:R-:W-:-:S02]  /*3890*/  FSETP.GT.AND P5, PT, R6, R17, PT ;  /* 0x000000110600720b */ /* 0x000fc40003fa4000 */
[----:B------:R-:W-:Y:S02]  /*38a0*/  SEL R11, R11, RZ, P1 ;  /* 0x000000ff0b0b7207 */ /* 0x000fe40000800000 */
[----:B------:R-:W-:Y:S01]  /*38b0*/  I2FP.F32.S32 R17, UR7 ;  /* 0x0000000700117c45 */ /* 0x000fe20008201400 */
[----:B------:R-:W-:Y:S01]  /*38c0*/  UIADD3 UR7, UPT, UPT, UR4, 0x22, URZ ;  /* 0x0000002204077890 */ /* 0x000fe2000fffe0ff */
[C---:B------:R-:W-:Y:S02]  /*38d0*/  FSETP.GT.AND P1, PT, R6.reuse, R13, !P1 ;  /* 0x0000000d0600720b */ /* 0x040fe40004f24000 */
[----:B------:R-:W-:Y:S01]  /*38e0*/  I2FP.F32.S32 R13, UR6 ;  /* 0x00000006000d7c45 */ /* 0x000fe20008201400 */
[----:B------:R-:W-:Y:S01]  /*38f0*/  UIADD3 UR6, UPT, UPT, UR4, 0x21, URZ ;  /* 0x0000002104067890 */ /* 0x000fe2000fffe0ff */
[----:B------:R-:W-:Y:S02]  /*3900*/  FSETP.GT.AND P4, PT, R6, R17, PT ;  /* 0x000000110600720b */ /* 0x000fe40003f84000 */
[----:B------:R-:W-:-:S02]  /*3910*/  SEL R12, RZ, 0x1, !P1 ;  /* 0x00000001ff0c7807 */ /* 0x000fc40004800000 */
[----:B------:R-:W-:Y:S01]  /*3920*/  I2FP.F32.S32 R17, UR10 ;  /* 0x0000000a00117c45 */ /* 0x000fe20008201400 */
[----:B------:R-:W-:Y:S01]  /*3930*/  UIADD3 UR10, UPT, UPT, UR4, 0x1b, URZ ;  /* 0x0000001b040a7890 */ /* 0x000fe2000fffe0ff */
[----:B------:R-:W-:Y:S01]  /*3940*/  SEL R14, R3, 0x6, P2 ;  /* 0x00000006030e7807 */ /* 0x000fe20001000000 */
[----:B------:R-:W-:Y:S01]  /*3950*/  IMAD.IADD R11, R11, 0x1, R12 ;  /* 0x000000010b0b7824 */ /* 0x000fe200078e020c */
[C---:B------:R-:W-:Y:S02]  /*3960*/  FSETP.GT.AND P2, PT, R6.reuse, R13, !P6 ;  /* 0x0000000d0600720b */ /* 0x040fe40007744000 */
[----:B------:R-:W-:Y:S02]  /*3970*/  FSETP.GT.AND P1, PT, R6, R17, PT ;  /* 0x000000110600720b */ /* 0x000fe40003f24000 */
[----:B------:R-:W-:Y:S01]  /*3980*/  I2FP.F32.S32 R13, UR6 ;  /* 0x00000006000d7c45 */ /* 0x000fe20008201400 */
[----:B------:R-:W-:Y:S01]  /*3990*/  UIADD3 UR6, UPT, UPT, UR4, 0x18, URZ ;  /* 0x0000001804067890 */ /* 0x000fe2000fffe0ff */
[----:B------:R-:W-:-:S02]  /*39a0*/  SEL R17, R14, 0x4, P6 ;  /* 0x000000040e117807 */ /* 0x000fc40003000000 */
[----:B------:R-:W-:Y:S02]  /*39b0*/  SEL R12, RZ, 0x1, !P2 ;  /* 0x00000001ff0c7807 */ /* 0x000fe40005000000 */
[----:B------:R-:W-:Y:S02]  /*39c0*/  FSETP.GT.AND P2, PT, R6, R13, PT ;  /* 0x0000000d0600720b */ /* 0x000fe40003f44000 */
[----:B------:R-:W-:Y:S01]  /*39d0*/  I2FP.F32.S32 R13, UR6 ;  /* 0x00000006000d7c45 */ /* 0x000fe20008201400 */
[----:B------:R-:W-:Y:S01]  /*39e0*/  @P3 IMAD.IADD R11, R12, 0x1, R17 ;  /* 0x000000010c0b3824 */ /* 0x000fe200078e0211 */
[----:B------:R-:W-:Y:S01]  /*39f0*/  I2FP.F32.S32 R17, UR7 ;  /* 0x0000000700117c45 */ /* 0x000fe20008201400 */
[----:B------:R-:W-:Y:S01]  /*3a00*/  UIADD3 UR7, UPT, UPT, UR4, 0x25, URZ ;  /* 0x0000002504077890 */ /* 0x000fe2000fffe0ff */
[----:B------:R-:W-:Y:S01]  /*3a10*/  SEL R12, R5, 0x2, P5 ;  /* 0x00000002050c7807 */ /* 0x000fe20002800000 */
[----:B------:R-:W-:Y:S01]  /*3a20*/  UIADD3 UR6, UPT, UPT, UR4, 0x26, URZ ;  /* 0x0000002604067890 */ /* 0x000fe2000fffe0ff */
[----:B------:R-:W-:-:S02]  /*3a30*/  FSETP.GT.AND P3, PT, R6, R17, PT ;  /* 0x000000110600720b */ /* 0x000fc40003f64000 */
[----:B------:R-:W-:Y:S02]  /*3a40*/  FSETP.GT.AND P5, PT, R6, R13, !P0 ;  /* 0x0000000d0600720b */ /* 0x000fe400047a4000 */
[----:B------:R-:W-:Y:S01]  /*3a50*/  I2FP.F32.S32 R13, UR7 ;  /* 0x00000007000d7c45 */ /* 0x000fe20008201400 */
[----:B------:R-:W-:Y:S01]  /*3a60*/  UIADD3 UR7, UPT, UPT, UR4, 0x23, URZ ;  /* 0x0000002304077890 */ /* 0x000fe2000fffe0ff */
[----:B------:R-:W-:Y:S01]  /*3a70*/  I2FP.F32.S32 R17, UR6 ;  /* 0x0000000600117c45 */ /* 0x000fe20008201400 */
[----:B------:R-:W-:Y:S01]  /*3a80*/  UIADD3 UR6, UPT, UPT, UR4, 0x1c, URZ ;  /* 0x0000001c04067890 */ /* 0x000fe2000fffe0ff */
[----:B------:R-:W-:Y:S01]  /*3a90*/  I2FP.F32.S32 R19, UR10 ;  /* 0x0000000a00137c45 */ /* 0x000fe20008201400 */
[----:B------:R-:W-:Y:S01]  /*3aa0*/  UIADD3 UR10, UPT, UPT, UR4, 0x2e, URZ ;  /* 0x0000002e040a7890 */ /* 0x000fe2000fffe0ff */
[----:B------:R-:W-:Y:S02]  /*3ab0*/  SEL R12, R12, RZ, P0 ;  /* 0x000000ff0c0c7207 */ /* 0x000fe40000000000 */
[----:B------:R-:W-:-:S02]  /*3ac0*/  FSETP.GT.AND P0, PT, R6, R13, PT ;  /* 0x0000000d0600720b */ /* 0x000fc40003f04000 */
[----:B------:R-:W-:Y:S02]  /*3ad0*/  SEL R13, RZ, 0x1, !P5 ;  /* 0x00000001ff0d7807 */ /* 0x000fe40006800000 */
[----:B------:R-:W-:Y:S02]  /*3ae0*/  FSETP.GT.AND P5, PT, R6, R17, PT ;  /* 0x000000110600720b */ /* 0x000fe40003fa4000 */
[----:B------:R-:W-:Y:S01]  /*3af0*/  SEL R14, R3, 0x6, P1 ;  /* 0x00000006030e7807 */ /* 0x000fe20000800000 */
[----:B------:R-:W-:Y:S01]  /*3b00*/  IMAD.IADD R12, R12, 0x1, R13 ;  /* 0x000000010c0c7824 */ /* 0x000fe200078e020d */
[----:B------:R-:W-:Y:S02]  /*3b10*/  FSETP.GT.AND P6, PT, R6, R19, PT ;  /* 0x000000130600720b */ /* 0x000fe40003fc4000 */
[----:B------:R-:W-:Y:S01]  /*3b20*/  I2FP.F32.S32 R17, UR6 ;  /* 0x0000000600117c45 */ /* 0x000fe20008201400 */
[----:B------:R-:W-:Y:S01]  /*3b30*/  UIADD3 UR6, UPT, UPT, UR4, 0x2a, URZ ;  /* 0x0000002a04067890 */ /* 0x000fe2000fffe0ff */
        /* <DEDUP_REMOVED lines=9> */
[----:B------:R-:W-:Y:S01]  /*3bd0*/  UIADD3 UR7, UPT, UPT, UR4, 0x2d, URZ ;  /* 0x0000002d04077890 */ /* 0x000fe2000fffe0ff */
[----:B------:R-:W-:Y:S01]  /*3be0*/  SEL R16, R3, 0x6, P5 ;  /* 0x0000000603107807 */ /* 0x000fe20002800000 */
[----:B------:R-:W-:Y:S01]  /*3bf0*/  @P6 IMAD.IADD R12, R13, 0x1, R14 ;  /* 0x000000010d0c6824 */ /* 0x000fe200078e020e */
[----:B------:R-:W-:-:S02]  /*3c00*/  FSETP.GT.AND P4, PT, R6, R17, PT ;  /* 0x000000110600720b */ /* 0x000fc40003f84000 */
[----:B------:R-:W-:Y:S02]  /*3c10*/  SEL R13, R5, 0x2, P3 ;  /* 0x00000002050d7807 */ /* 0x000fe40001800000 */
[----:B------:R-:W-:Y:S01]  /*3c20*/  I2FP.F32.S32 R17, UR6 ;  /* 0x0000000600117c45 */ /* 0x000fe20008201400 */
[----:B------:R-:W-:Y:S01]  /*3c30*/  UIADD3 UR6, UPT, UPT, UR4, 0x24, URZ ;  /* 0x0000002404067890 */ /* 0x000fe2000fffe0ff */
[C---:B------:R-:W-:Y:S02]  /*3c40*/  FSETP.GT.AND P6, PT, R6.reuse, R19, PT ;  /* 0x000000130600720b */ /* 0x040fe40003fc4000 */
[----:B------:R-:W-:Y:S02]  /*3c50*/  SEL R13, R13, RZ, P2 ;  /* 0x000000ff0d0d7207 */ /* 0x000fe40001000000 */
[----:B------:R-:W-:Y:S01]  /*3c60*/  I2FP.F32.S32 R19, UR7 ;  /* 0x0000000700137c45 */ /* 0x000fe20008201400 */
[----:B------:R-:W-:Y:S01]  /*3c70*/  UIADD3 UR7, UPT, UPT, UR4, 0x39, URZ ;  /* 0x0000003904077890 */ /* 0x000fe2000fffe0ff */
[----:B------:R-:W-:-:S02]  /*3c80*/  FSETP.GT.AND P2, PT, R6, R17, !P2 ;  /* 0x000000110600720b */ /* 0x000fc40005744000 */
[----:B------:R-:W-:Y:S01]  /*3c90*/  I2FP.F32.S32 R17, UR6 ;  /* 0x0000000600117c45 */ /* 0x000fe20008201400 */
[----:B------:R-:W-:Y:S01]  /*3ca0*/  UIADD3 UR6, UPT, UPT, UR4, 0x3a, URZ ;  /* 0x0000003a04067890 */ /* 0x000fe2000fffe0ff */
[C---:B------:R-:W-:Y:S02]  /*3cb0*/  FSETP.GT.AND P3, PT, R6.reuse, R19, PT ;  /* 0x000000130600720b */ /* 0x040fe40003f64000 */
[----:B------:R-:W-:Y:S02]  /*3cc0*/  SEL R14, RZ, 0x1, !P2 ;  /* 0x00000001ff0e7807 */ /* 0x000fe40005000000 */
[----:B------:R-:W-:Y:S01]  /*3cd0*/  I2FP.F32.S32 R19, UR10 ;  /* 0x0000000a00137c45 */ /* 0x000fe20008201400 */
[----:B------:R-:W-:Y:S01]  /*3ce0*/  UIADD3 UR10, UPT, UPT, UR4, 0x2b, URZ ;  /* 0x0000002b040a7890 */ /* 0x000fe2000fffe0ff */
[C---:B------:R-:W-:Y:S01]  /*3cf0*/  FSETP.GT.AND P5, PT, R6.reuse, R17, !P0 ;  /* 0x000000110600720b */ /* 0x040fe200047a4000 */
[----:B------:R-:W-:Y:S01]  /*3d00*/  IMAD.IADD R13, R13, 0x1, R14 ;  /* 0x000000010d0d7824 */ /* 0x000fe200078e020e */
[----:B------:R-:W-:-:S02]  /*3d10*/  FSETP.GT.AND P2, PT, R6, R19, PT ;  /* 0x000000130600720b */ /* 0x000fc40003f44000 */
[----:B------:R-:W-:Y:S01]  /*3d20*/  I2FP.F32.S32 R17, UR6 ;  /* 0x0000000600117c45 */ /* 0x000fe20008201400 */
[----:B------:R-:W-:Y:S01]  /*3d30*/  UIADD3 UR6, UPT, UPT, UR4, 0x28, URZ ;  /* 0x0000002804067890 */ /* 0x000fe2000fffe0ff */
[----:B------:R-:W-:Y:S02]  /*3d40*/  SEL R19, R16, 0x4, P0 ;  /* 0x0000000410137807 */ /* 0x000fe40000000000 */
        /* <DEDUP_REMOVED lines=27> */
[----:B------:R-:W-:Y:S02]  /*3f00*/  FSETP.GT.AND P2, PT, R6, R21, PT ;  /* 0x000000150600720b */ /* 0x000fe40003f44000 */
[----:B------:R-:W-:Y:S02]  /*3f10*/  SEL R21, R16, 0x4, P3 ;  /* 0x0000000410157807 */ /* 0x000fe40001800000 */
[----:B------:R-:W-:Y:S02]  /*3f20*/  FSETP.GT.AND P3, PT, R6, R19, !P3 ;  /* 0x000000130600720b */ /* 0x000fe40005f64000 */
[----:B------:R-:W-:Y:S01]  /*3f30*/  I2FP.F32.S32 R19, UR6 ;  /* 0x0000000600137c45 */ /* 0x000fe20008201400 */
[----:B------:R-:W-:Y:S01]  /*3f40*/  UIADD3 UR6, UPT, UPT, UR4, 0x38, URZ ;  /* 0x0000003804067890 */ /* 0x000fe2000fffe0ff */
[----:B------:R-:W-:Y:S01]  /*3f50*/  I2FP.F32.S32 R17, UR7 ;  /* 0x0000000700117c45 */ /* 0x000fe20008201400 */
[----:B------:R-:W-:Y:S01]  /*3f60*/  UIADD3 UR7, UPT, UPT, UR4, 0x27, URZ ;  /* 0x0000002704077890 */ /* 0x000fe2000fffe0ff */
[----:B------:R-:W-:-:S02]  /*3f70*/  SEL R16, RZ, 0x1, !P3 ;  /* 0x00000001ff107807 */ /* 0x000fc40005800000 */
[----:B------:R-:W-:Y:S02]  /*3f80*/  FSETP.GT.AND P3, PT, R6, R17, PT ;  /* 0x000000110600720b */ /* 0x000fe40003f64000 */
[----:B------:R-:W-:Y:S01]  /*3f90*/  SEL R5, R5, 0x2, P0 ;  /* 0x0000000205057807 */ /* 0x000fe20000000000 */
[----:B------:R-:W-:Y:S01]  /*3fa0*/  @P5 IMAD.IADD R14, R16, 0x1, R21 ;  /* 0x00000001100e5824 */ /* 0x000fe200078e0215 */
[----:B------:R-:W-:Y:S01]  /*3fb0*/  I2FP.F32.S32 R17, UR6 ;  /* 0x0000000600117c45 */ /* 0x000fe20008201400 */
[----:B------:R-:W-:Y:S01]  /*3fc0*/  UIADD3 UR6, UPT, UPT, UR4, 0x3c, URZ ;  /* 0x0000003c04067890 */ /* 0x000fe2000fffe0ff */
[----:B------:R-:W-:Y:S02]  /*3fd0*/  SEL R5, R5, RZ, P1 ;  /* 0x000000ff05057207 */ /* 0x000fe40000800000 */
[C---:B------:R-:W-:Y:S02]  /*3fe0*/  FSETP.GT.AND P1, PT, R6.reuse, R17, !P1 ;  /* 0x000000110600720b */ /* 0x040fe40004f24000 */
[----:B------:R-:W-:-:S02]  /*3ff0*/  FSETP.GT.AND P5, PT, R6, R19, PT ;  /* 0x000000130600720b */ /* 0x000fc40003fa4000 */
[----:B------:R-:W-:Y:S01]  /*4000*/  I2FP.F32.S32 R19, UR7 ;  /* 0x0000000700137c45 */ /* 0x000fe20008201400 */
[----:B------:R-:W-:Y:S01]  /*4010*/  UIADD3 UR7, UPT, UPT, UR4, 0x2f, URZ ;  /* 0x0000002f04077890 */ /* 0x000fe2000fffe0ff */
[----:B------:R-:W-:Y:S01]  /*4020*/  I2FP.F32.S32 R17, UR6 ;  /* 0x0000000600117c45 */ /* 0x000fe20008201400 */
[----:B------:R-:W-:Y:S01]  /*4030*/  UIADD3 UR6, UPT, UPT, UR4, 0xf, URZ ;  /* 0x0000000f04067890 */ /* 0x000fe2000fffe0ff */
[----:B------:R-:W-:Y:S01]  /*4040*/  SEL R16, RZ, 0x1, !P1 ;  /* 0x00000001ff107807 */ /* 0x000fe20004800000 */
[----:B------:R-:W-:Y:S01]  /*4050*/  UIADD3 UR4, UPT, UPT, UR4, 0x1f, URZ ;  /* 0x0000001f04047890 */ /* 0x000fe2000fffe0ff */
[----:B------:R-:W-:Y:S01]  /*4060*/  SEL R18, R3, 0x6, P4 ;  /* 0x0000000603127807 */ /* 0x000fe20002000000 */
[----:B------:R-:W-:Y:S01]  /*4070*/  @P3 VIADD R10, R9, 0x8 ;  /* 0x00000008090a3836 */ /* 0x000fe20000000000 */
[C---:B------:R-:W-:Y:S01]  /*4080*/  FSETP.GT.AND P0, PT, R6.reuse, R19, PT ;  /* 0x000000130600720b */ /* 0x040fe20003f04000 */
[----:B------:R-:W-:Y:S01]  /*4090*/  IMAD.IADD R16, R5, 0x1, R16 ;  /* 0x0000000105107824 */ /* 0x000fe200078e0210 */
[----:B------:R-:W-:Y:S01]  /*40a0*/  FSETP.GT.AND P4, PT, R6, R17, !P6 ;  /* 0x000000110600720b */ /* 0x000fe20007784000 */
[----:B------:R-:W-:Y:S01]  /*40b0*/  @P5 VIADD R11, R12, 0x8 ;  /* 0x000000080c0b5836 */ /* 0x000fe20000000000 */
[----:B------:R-:W-:-:S02]  /*40c0*/  I2FP.F32.S32 R19, UR10 ;  /* 0x0000000a00137c45 */ /* 0x000fc40008201400 */
[----:B------:R-:W-:Y:S02]  /*40d0*/  I2FP.F32.S32 R3, UR5 ;  /* 0x0000000500037c45 */ /* 0x000fe40008201400 */
[----:B------:R-:W-:Y:S02]  /*40e0*/  SEL R18, R18, 0x4, P6 ;  /* 0x0000000412127807 */ /* 0x000fe40003000000 */
[----:B------:R-:W-:Y:S02]  /*40f0*/  SEL R5, RZ, 0x1, !P4 ;  /* 0x00000001ff057807 */ /* 0x000fe40006000000 */
[----:B------:R-:W-:Y:S01]  /*4100*/  FSETP.GT.AND P1, PT, R6, R19, PT ;  /* 0x000000130600720b */ /* 0x000fe20003f24000 */
[----:B------:R-:W-:Y:S01]  /*4110*/  @P0 VIADD R13, R14, 0x8 ;  /* 0x000000080e0d0836 */ /* 0x000fe20000000000 */
[----:B------:R-:W-:Y:S01]  /*4120*/  I2FP.F32.S32 R19, UR7 ;  /* 0x0000000700137c45 */ /* 0x000fe20008201400 */
[----:B------:R-:W-:Y:S01]  /*4130*/  @P2 IMAD.IADD R16, R5, 0x1, R18 ;  /* 0x0000000105102824 */ /* 0x000fe200078e0212 */
[----:B------:R-:W-:-:S02]  /*4140*/  FSETP.GT.AND P6, PT, R6, R3, PT ;  /* 0x000000030600720b */ /* 0x000fc40003fc4000 */
[----:B------:R-:W-:Y:S02]  /*4150*/  I2FP.F32.S32 R17, UR6 ;  /* 0x0000000600117c45 */ /* 0x000fe40008201400 */
[C---:B------:R-:W-:Y:S02]  /*4160*/  FSETP.GT.AND P2, PT, R6.reuse, R19, PT ;  /* 0x000000130600720b */ /* 0x040fe40003f44000 */
[----:B------:R-:W-:Y:S02]  /*4170*/  I2FP.F32.S32 R3, UR4 ;  /* 0x0000000400037c45 */ /* 0x000fe40008201400 */
[----:B------:R-:W-:Y:S01]  /*4180*/  FSETP.GT.AND P4, PT, R6, R17, PT ;  /* 0x000000110600720b */ /* 0x000fe20003f84000 */
[----:B------:R-:W-:Y:S01]  /*4190*/  @P1 VIADD R8, R16, 0x8 ;  /* 0x0000000810081836 */ /* 0x000fe20000000000 */
[----:B------:R-:W-:Y:S02]  /*41a0*/  FSETP.GT.AND P3, PT, R6, R3, PT ;  /* 0x000000030600720b */ /* 0x000fe40003f64000 */
[----:B------:R-:W-:Y:S01]  /*41b0*/  ISETP.NE.AND P5, PT, R15, R0, PT ;  /* 0x000000000f00720c */ /* 0x000fe20003fa5270 */
[----:B------:R-:W-:-:S02]  /*41c0*/  @P6 VIADD R4, R7, 0x20 ;  /* 0x0000002007046836 */ /* 0x000fc40000000000 */
[C---:B------:R-:W-:Y:S02]  /*41d0*/  VIADD R0, R15.reuse, 0x1 ;  /* 0x000000010f007836 */ /* 0x040fe40000000000 */
[----:B------:R-:W-:Y:S01]  /*41e0*/  @P2 VIADD R13, R8, 0x10 ;  /* 0x00000010080d2836 */ /* 0x000fe20000000000 */
[----:B------:R-:W-:Y:S02]  /*41f0*/  ISETP.NE.AND P0, PT, R15, R4, PT ;  /* 0x000000040f00720c */ /* 0x000fe40003f05270 */
[----:B------:R-:W0:Y:S01]  /*4200*/  LDC.64 R4, c[0x0][0x3a0] ;  /* 0x0000e800ff047b82 */ /* 0x000e220000000a00 */
[----:B------:R-:W-:Y:S02]  /*4210*/  @P4 VIADD R10, R11, 0x10 ;  /* 0x000000100b0a4836 */ /* 0x000fe40000000000 */
[----:B------:R-:W-:Y:S02]  /*4220*/  @P3 VIADD R10, R13, 0x20 ;  /* 0x000000200d0a3836 */ /* 0x000fe40000000000 */
[----:B------:R-:W-:-:S03]  /*4230*/  @P5 IMAD.MOV R0, RZ, RZ, R15 ;  /* 0x000000ffff005224 */ /* 0x000fc600078e020f */
[----:B------:R-:W-:Y:S01]  /*4240*/  ISETP.NE.AND P1, PT, R15, R10, PT ;  /* 0x0000000a0f00720c */ /* 0x000fe20003f25270 */
[----:B------:R-:W-:Y:S02]  /*4250*/  VIADD R3, R0, 0x1 ;  /* 0x0000000100037836 */ /* 0x000fe40000000000 */
[----:B------:R-:W-:-:S04]  /*4260*/  @P0 IMAD.MOV R3, RZ, RZ, R0 ;  /* 0x000000ffff030224 */ /* 0x000fc800078e0200 */
[----:B------:R-:W-:-:S06]  /*4270*/  VIADD R0, R3, 0x1 ;  /* 0x0000000103007836 */ /* 0x000fcc0000000000 */
[----:B------:R-:W-:Y:S02]  /*4280*/  @P1 IMAD.MOV R0, RZ, RZ, R3 ;  /* 0x000000ffff001224 */ /* 0x000fe400078e0203 */
[----:B0-----:R-:W-:-:S03]  /*4290*/  IMAD.WIDE R2, R2, 0x4, R4 ;  /* 0x0000000402027825 */ /* 0x001fc600078e0204 */
[----:B------:R-:W-:-:S05]  /*42a0*/  I2FP.F32.U32 R5, R0 ;  /* 0x0000000000057245 */ /* 0x000fca0000201000 */
[----:B------:R-:W-:Y:S01]  /*42b0*/  STG.E desc[UR8][R2.64], R5 ;  /* 0x0000000502007986 */ /* 0x000fe2000c101908 */
[----:B------:R-:W-:Y:S05]  /*42c0*/  EXIT ;  /* 0x000000000000794d */ /* 0x000fea0003800000 */
.L_x_0:
[----:B------:R-:W-:-:S00]  /*42d0*/  BRA `(.L_x_0) ;  /* 0xfffffffc00fc7947 */ /* 0x000fc0000383ffff */
[----:B------:R-:W-:-:S00]  /*42e0*/  NOP ;  /* 0x0000000000007918 */ /* 0x000fc00000000000 */
        /* <DEDUP_REMOVED lines=9> */
.L_x_1:


//--------------------- .nv.shared.reserved.0     --------------------------
	.section	.nv.shared.reserved.0,"aw",@nobits
	.weak		__nv_reservedSMEM_offset_0_alias
	.size		__nv_reservedSMEM_offset_0_alias, 0, 64
	.other		__nv_reservedSMEM_offset_0_alias,@"STO_CUDA_RESERVED_SHARED STV_DEFAULT"
__nv_reservedSMEM_offset_0_alias:
	.zero		0
	.zero		64


//--------------------- .nv.constant0._Z9RF_kernelPfiiiiiS_ --------------------------
	.section	.nv.constant0._Z9RF_kernelPfiiiiiS_,"a",@progbits
	.sectionflags	@""
	.align	4
.nv.constant0._Z9RF_kernelPfiiiiiS_:
	.zero		936


//--------------------- SYMBOLS --------------------------

	.type		.nv.reservedSmem.offset0,@object
	.size		.nv.reservedSmem.offset0,0x4
